//
// Generated by NVIDIA NVVM Compiler
//
// Compiler Build ID: CL-36424714
// Cuda compilation tools, release 13.0, V13.0.88
// Based on NVVM 20.0.0
//

.version 9.0
.target sm_100
.address_size 64

	// .globl	_ZN3cub18CUB_300001_SM_10006detail11EmptyKernelIvEEvv
.global .align 1 .b8 _ZN34_INTERNAL_dc7d2dac_4_k_cu_b35a3fa24cuda3std3__45__cpo5beginE[1];
.global .align 1 .b8 _ZN34_INTERNAL_dc7d2dac_4_k_cu_b35a3fa24cuda3std3__45__cpo3endE[1];
.global .align 1 .b8 _ZN34_INTERNAL_dc7d2dac_4_k_cu_b35a3fa24cuda3std3__45__cpo6cbeginE[1];
.global .align 1 .b8 _ZN34_INTERNAL_dc7d2dac_4_k_cu_b35a3fa24cuda3std3__45__cpo4cendE[1];
.global .align 1 .b8 _ZN34_INTERNAL_dc7d2dac_4_k_cu_b35a3fa24cuda3std3__45__cpo6rbeginE[1];
.global .align 1 .b8 _ZN34_INTERNAL_dc7d2dac_4_k_cu_b35a3fa24cuda3std3__45__cpo4rendE[1];
.global .align 1 .b8 _ZN34_INTERNAL_dc7d2dac_4_k_cu_b35a3fa24cuda3std3__45__cpo7crbeginE[1];
.global .align 1 .b8 _ZN34_INTERNAL_dc7d2dac_4_k_cu_b35a3fa24cuda3std3__45__cpo5crendE[1];
.global .align 1 .b8 _ZN34_INTERNAL_dc7d2dac_4_k_cu_b35a3fa24cuda3std3__436_GLOBAL__N__dc7d2dac_4_k_cu_b35a3fa26ignoreE[1];
.global .align 1 .b8 _ZN34_INTERNAL_dc7d2dac_4_k_cu_b35a3fa24cuda3std3__419piecewise_constructE[1];
.global .align 1 .b8 _ZN34_INTERNAL_dc7d2dac_4_k_cu_b35a3fa24cuda3std3__48in_placeE[1];
.global .align 1 .b8 _ZN34_INTERNAL_dc7d2dac_4_k_cu_b35a3fa24cuda3std3__420unreachable_sentinelE[1];
.global .align 1 .b8 _ZN34_INTERNAL_dc7d2dac_4_k_cu_b35a3fa24cuda3std3__47nulloptE[1];
.global .align 1 .b8 _ZN34_INTERNAL_dc7d2dac_4_k_cu_b35a3fa24cuda3std3__48unexpectE[1];
.global .align 1 .b8 _ZN34_INTERNAL_dc7d2dac_4_k_cu_b35a3fa24cuda3std6ranges3__45__cpo4swapE[1];
.global .align 1 .b8 _ZN34_INTERNAL_dc7d2dac_4_k_cu_b35a3fa24cuda3std6ranges3__45__cpo9iter_moveE[1];
.global .align 1 .b8 _ZN34_INTERNAL_dc7d2dac_4_k_cu_b35a3fa24cuda3std6ranges3__45__cpo5beginE[1];
.global .align 1 .b8 _ZN34_INTERNAL_dc7d2dac_4_k_cu_b35a3fa24cuda3std6ranges3__45__cpo3endE[1];
.global .align 1 .b8 _ZN34_INTERNAL_dc7d2dac_4_k_cu_b35a3fa24cuda3std6ranges3__45__cpo6cbeginE[1];
.global .align 1 .b8 _ZN34_INTERNAL_dc7d2dac_4_k_cu_b35a3fa24cuda3std6ranges3__45__cpo4cendE[1];
.global .align 1 .b8 _ZN34_INTERNAL_dc7d2dac_4_k_cu_b35a3fa24cuda3std6ranges3__45__cpo7advanceE[1];
.global .align 1 .b8 _ZN34_INTERNAL_dc7d2dac_4_k_cu_b35a3fa24cuda3std6ranges3__45__cpo9iter_swapE[1];
.global .align 1 .b8 _ZN34_INTERNAL_dc7d2dac_4_k_cu_b35a3fa24cuda3std6ranges3__45__cpo4nextE[1];
.global .align 1 .b8 _ZN34_INTERNAL_dc7d2dac_4_k_cu_b35a3fa24cuda3std6ranges3__45__cpo4prevE[1];
.global .align 1 .b8 _ZN34_INTERNAL_dc7d2dac_4_k_cu_b35a3fa24cuda3std6ranges3__45__cpo4dataE[1];
.global .align 1 .b8 _ZN34_INTERNAL_dc7d2dac_4_k_cu_b35a3fa24cuda3std6ranges3__45__cpo5cdataE[1];
.global .align 1 .b8 _ZN34_INTERNAL_dc7d2dac_4_k_cu_b35a3fa24cuda3std6ranges3__45__cpo4sizeE[1];
.global .align 1 .b8 _ZN34_INTERNAL_dc7d2dac_4_k_cu_b35a3fa24cuda3std6ranges3__45__cpo5ssizeE[1];
.global .align 1 .b8 _ZN34_INTERNAL_dc7d2dac_4_k_cu_b35a3fa24cuda3std6ranges3__45__cpo8distanceE[1];
.global .align 1 .b8 _ZN34_INTERNAL_dc7d2dac_4_k_cu_b35a3fa26thrust24THRUST_300001_SM_1000_NS8cuda_cub3parE[1];
.global .align 1 .b8 _ZN34_INTERNAL_dc7d2dac_4_k_cu_b35a3fa26thrust24THRUST_300001_SM_1000_NS8cuda_cub10par_nosyncE[1];
.global .align 1 .b8 _ZN34_INTERNAL_dc7d2dac_4_k_cu_b35a3fa26thrust24THRUST_300001_SM_1000_NS6system6detail10sequential3seqE[1];
.global .align 1 .b8 _ZN34_INTERNAL_dc7d2dac_4_k_cu_b35a3fa26thrust24THRUST_300001_SM_1000_NS6system3cpp3parE[1];
.global .align 1 .b8 _ZN34_INTERNAL_dc7d2dac_4_k_cu_b35a3fa26thrust24THRUST_300001_SM_1000_NS12placeholders2_1E[1];
.global .align 1 .b8 _ZN34_INTERNAL_dc7d2dac_4_k_cu_b35a3fa26thrust24THRUST_300001_SM_1000_NS12placeholders2_2E[1];
.global .align 1 .b8 _ZN34_INTERNAL_dc7d2dac_4_k_cu_b35a3fa26thrust24THRUST_300001_SM_1000_NS12placeholders2_3E[1];
.global .align 1 .b8 _ZN34_INTERNAL_dc7d2dac_4_k_cu_b35a3fa26thrust24THRUST_300001_SM_1000_NS12placeholders2_4E[1];
.global .align 1 .b8 _ZN34_INTERNAL_dc7d2dac_4_k_cu_b35a3fa26thrust24THRUST_300001_SM_1000_NS12placeholders2_5E[1];
.global .align 1 .b8 _ZN34_INTERNAL_dc7d2dac_4_k_cu_b35a3fa26thrust24THRUST_300001_SM_1000_NS12placeholders2_6E[1];
.global .align 1 .b8 _ZN34_INTERNAL_dc7d2dac_4_k_cu_b35a3fa26thrust24THRUST_300001_SM_1000_NS12placeholders2_7E[1];
.global .align 1 .b8 _ZN34_INTERNAL_dc7d2dac_4_k_cu_b35a3fa26thrust24THRUST_300001_SM_1000_NS12placeholders2_8E[1];
.global .align 1 .b8 _ZN34_INTERNAL_dc7d2dac_4_k_cu_b35a3fa26thrust24THRUST_300001_SM_1000_NS12placeholders2_9E[1];
.global .align 1 .b8 _ZN34_INTERNAL_dc7d2dac_4_k_cu_b35a3fa26thrust24THRUST_300001_SM_1000_NS12placeholders3_10E[1];
.global .align 1 .b8 _ZN34_INTERNAL_dc7d2dac_4_k_cu_b35a3fa26thrust24THRUST_300001_SM_1000_NS3seqE[1];
.global .align 1 .b8 _ZN34_INTERNAL_dc7d2dac_4_k_cu_b35a3fa26thrust24THRUST_300001_SM_1000_NS6deviceE[1];

.visible .entry _ZN3cub18CUB_300001_SM_10006detail11EmptyKernelIvEEvv()
{


	ret;

}
	// .globl	_ZN3cub18CUB_300001_SM_10006detail8for_each13static_kernelINS2_12policy_hub_t12policy_500_tEmN6thrust24THRUST_300001_SM_1000_NS8cuda_cub20__uninitialized_fill7functorINS7_10device_ptrIiEEiEEEEvT0_T1_
.visible .entry _ZN3cub18CUB_300001_SM_10006detail8for_each13static_kernelINS2_12policy_hub_t12policy_500_tEmN6thrust24THRUST_300001_SM_1000_NS8cuda_cub20__uninitialized_fill7functorINS7_10device_ptrIiEEiEEEEvT0_T1_(
	.param .u64 _ZN3cub18CUB_300001_SM_10006detail8for_each13static_kernelINS2_12policy_hub_t12policy_500_tEmN6thrust24THRUST_300001_SM_1000_NS8cuda_cub20__uninitialized_fill7functorINS7_10device_ptrIiEEiEEEEvT0_T1__param_0,
	.param .align 8 .b8 _ZN3cub18CUB_300001_SM_10006detail8for_each13static_kernelINS2_12policy_hub_t12policy_500_tEmN6thrust24THRUST_300001_SM_1000_NS8cuda_cub20__uninitialized_fill7functorINS7_10device_ptrIiEEiEEEEvT0_T1__param_1[16]
)
.maxntid 256
{
	.reg .pred 	%p<4>;
	.reg .b16 	%rs<5>;
	.reg .b32 	%r<12>;
	.reg .b64 	%rd<16>;

	ld.param.u32 	%r3, [_ZN3cub18CUB_300001_SM_10006detail8for_each13static_kernelINS2_12policy_hub_t12policy_500_tEmN6thrust24THRUST_300001_SM_1000_NS8cuda_cub20__uninitialized_fill7functorINS7_10device_ptrIiEEiEEEEvT0_T1__param_1+8];
	ld.param.u64 	%rd4, [_ZN3cub18CUB_300001_SM_10006detail8for_each13static_kernelINS2_12policy_hub_t12policy_500_tEmN6thrust24THRUST_300001_SM_1000_NS8cuda_cub20__uninitialized_fill7functorINS7_10device_ptrIiEEiEEEEvT0_T1__param_1];
	ld.param.u64 	%rd5, [_ZN3cub18CUB_300001_SM_10006detail8for_each13static_kernelINS2_12policy_hub_t12policy_500_tEmN6thrust24THRUST_300001_SM_1000_NS8cuda_cub20__uninitialized_fill7functorINS7_10device_ptrIiEEiEEEEvT0_T1__param_0];
	mov.u32 	%r9, %ctaid.x;
	mul.wide.u32 	%rd1, %r9, 512;
	sub.s64 	%rd2, %rd5, %rd1;
	setp.lt.u64 	%p1, %rd2, 512;
	@%p1 bra 	$L__BB1_2;
	mov.u32 	%r11, %tid.x;
	cvta.to.global.u64 	%rd11, %rd4;
	cvt.u64.u32 	%rd12, %r11;
	add.s64 	%rd13, %rd1, %rd12;
	shl.b64 	%rd14, %rd13, 2;
	add.s64 	%rd15, %rd11, %rd14;
	st.global.u32 	[%rd15], %r3;
	st.global.u32 	[%rd15+1024], %r3;
	bra.uni 	$L__BB1_6;
$L__BB1_2:
	cvta.to.global.u64 	%rd6, %rd4;
	mov.u32 	%r2, %tid.x;
	cvt.u64.u32 	%rd7, %r2;
	setp.le.u64 	%p2, %rd2, %rd7;
	add.s64 	%rd8, %rd1, %rd7;
	shl.b64 	%rd9, %rd8, 2;
	add.s64 	%rd3, %rd6, %rd9;
	@%p2 bra 	$L__BB1_4;
	st.global.u32 	[%rd3], %r3;
$L__BB1_4:
	add.s32 	%r10, %r2, 256;
	cvt.u64.u32 	%rd10, %r10;
	setp.le.u64 	%p3, %rd2, %rd10;
	@%p3 bra 	$L__BB1_6;
	st.global.u32 	[%rd3+1024], %r3;
$L__BB1_6:
	ret;

}
	// .globl	_ZN3cub18CUB_300001_SM_10006detail9transform16transform_kernelINS2_10policy_hubILb1EN4cuda3std3__45tupleIJN6thrust24THRUST_300001_SM_1000_NS6detail15normal_iteratorINSA_10device_ptrIiEEEEEEEE10policy1000Ei4TenXSF_JPiEEEvT0_iT1_T2_DpNS2_10kernel_argIT3_EE
.visible .entry _ZN3cub18CUB_300001_SM_10006detail9transform16transform_kernelINS2_10policy_hubILb1EN4cuda3std3__45tupleIJN6thrust24THRUST_300001_SM_1000_NS6detail15normal_iteratorINSA_10device_ptrIiEEEEEEEE10policy1000Ei4TenXSF_JPiEEEvT0_iT1_T2_DpNS2_10kernel_argIT3_EE(
	.param .u32 _ZN3cub18CUB_300001_SM_10006detail9transform16transform_kernelINS2_10policy_hubILb1EN4cuda3std3__45tupleIJN6thrust24THRUST_300001_SM_1000_NS6detail15normal_iteratorINSA_10device_ptrIiEEEEEEEE10policy1000Ei4TenXSF_JPiEEEvT0_iT1_T2_DpNS2_10kernel_argIT3_EE_param_0,
	.param .u32 _ZN3cub18CUB_300001_SM_10006detail9transform16transform_kernelINS2_10policy_hubILb1EN4cuda3std3__45tupleIJN6thrust24THRUST_300001_SM_1000_NS6detail15normal_iteratorINSA_10device_ptrIiEEEEEEEE10policy1000Ei4TenXSF_JPiEEEvT0_iT1_T2_DpNS2_10kernel_argIT3_EE_param_1,
	.param .align 1 .b8 _ZN3cub18CUB_300001_SM_10006detail9transform16transform_kernelINS2_10policy_hubILb1EN4cuda3std3__45tupleIJN6thrust24THRUST_300001_SM_1000_NS6detail15normal_iteratorINSA_10device_ptrIiEEEEEEEE10policy1000Ei4TenXSF_JPiEEEvT0_iT1_T2_DpNS2_10kernel_argIT3_EE_param_2[1],
	.param .align 8 .b8 _ZN3cub18CUB_300001_SM_10006detail9transform16transform_kernelINS2_10policy_hubILb1EN4cuda3std3__45tupleIJN6thrust24THRUST_300001_SM_1000_NS6detail15normal_iteratorINSA_10device_ptrIiEEEEEEEE10policy1000Ei4TenXSF_JPiEEEvT0_iT1_T2_DpNS2_10kernel_argIT3_EE_param_3[8],
	.param .align 8 .b8 _ZN3cub18CUB_300001_SM_10006detail9transform16transform_kernelINS2_10policy_hubILb1EN4cuda3std3__45tupleIJN6thrust24THRUST_300001_SM_1000_NS6detail15normal_iteratorINSA_10device_ptrIiEEEEEEEE10policy1000Ei4TenXSF_JPiEEEvT0_iT1_T2_DpNS2_10kernel_argIT3_EE_param_4[16]
)
.maxntid 128
{
	.reg .pred 	%p<37>;
	.reg .b32 	%r<172>;
	.reg .b64 	%rd<66>;

	ld.param.u32 	%r50, [_ZN3cub18CUB_300001_SM_10006detail9transform16transform_kernelINS2_10policy_hubILb1EN4cuda3std3__45tupleIJN6thrust24THRUST_300001_SM_1000_NS6detail15normal_iteratorINSA_10device_ptrIiEEEEEEEE10policy1000Ei4TenXSF_JPiEEEvT0_iT1_T2_DpNS2_10kernel_argIT3_EE_param_0];
	ld.param.u64 	%rd15, [_ZN3cub18CUB_300001_SM_10006detail9transform16transform_kernelINS2_10policy_hubILb1EN4cuda3std3__45tupleIJN6thrust24THRUST_300001_SM_1000_NS6detail15normal_iteratorINSA_10device_ptrIiEEEEEEEE10policy1000Ei4TenXSF_JPiEEEvT0_iT1_T2_DpNS2_10kernel_argIT3_EE_param_4];
	ld.param.u64 	%rd16, [_ZN3cub18CUB_300001_SM_10006detail9transform16transform_kernelINS2_10policy_hubILb1EN4cuda3std3__45tupleIJN6thrust24THRUST_300001_SM_1000_NS6detail15normal_iteratorINSA_10device_ptrIiEEEEEEEE10policy1000Ei4TenXSF_JPiEEEvT0_iT1_T2_DpNS2_10kernel_argIT3_EE_param_3];
	ld.param.u32 	%r49, [_ZN3cub18CUB_300001_SM_10006detail9transform16transform_kernelINS2_10policy_hubILb1EN4cuda3std3__45tupleIJN6thrust24THRUST_300001_SM_1000_NS6detail15normal_iteratorINSA_10device_ptrIiEEEEEEEE10policy1000Ei4TenXSF_JPiEEEvT0_iT1_T2_DpNS2_10kernel_argIT3_EE_param_1];
	cvta.to.global.u64 	%rd1, %rd16;
	cvta.to.global.u64 	%rd2, %rd15;
	shl.b32 	%r1, %r49, 7;
	mov.u32 	%r51, %ctaid.x;
	mul.lo.s32 	%r2, %r1, %r51;
	sub.s32 	%r3, %r50, %r2;
	min.s32 	%r4, %r1, %r3;
	shl.b32 	%r5, %r4, 2;
	mov.u32 	%r6, %tid.x;
	shl.b32 	%r160, %r6, 7;
	setp.ge.s32 	%p1, %r160, %r5;
	@%p1 bra 	$L__BB2_3;
	mul.wide.u32 	%rd17, %r6, 128;
	add.s64 	%rd18, %rd2, %rd17;
	mul.wide.s32 	%rd19, %r2, 4;
	add.s64 	%rd64, %rd18, %rd19;
$L__BB2_2:
	.pragma "nounroll";
	// begin inline asm
	prefetch.global.L2 [%rd64];
	// end inline asm
	add.s32 	%r160, %r160, 16384;
	add.s64 	%rd64, %rd64, 16384;
	setp.lt.s32 	%p2, %r160, %r5;
	@%p2 bra 	$L__BB2_2;
$L__BB2_3:
	mul.wide.s32 	%rd21, %r2, 4;
	add.s64 	%rd6, %rd2, %rd21;
	add.s64 	%rd7, %rd1, %rd21;
	setp.gt.s32 	%p3, %r1, %r3;
	@%p3 bra 	$L__BB2_17;
	setp.lt.s32 	%p4, %r49, 1;
	@%p4 bra 	$L__BB2_58;
	and.b32  	%r10, %r49, 15;
	setp.lt.u32 	%p5, %r49, 16;
	mov.b32 	%r167, 0;
	@%p5 bra 	$L__BB2_8;
	and.b32  	%r167, %r49, 2147483632;
	neg.s32 	%r162, %r167;
	add.s32 	%r161, %r6, 1152;
	mul.wide.u32 	%rd22, %r6, 4;
	or.b64  	%rd65, %rd22, 4096;
$L__BB2_7:
	.pragma "nounroll";
	mul.wide.s32 	%rd23, %r161, 4;
	add.s64 	%rd24, %rd23, 1536;
	add.s64 	%rd25, %rd6, %rd65;
	ld.global.u32 	%r53, [%rd25+-4096];
	mul.lo.s32 	%r54, %r53, 10;
	add.s64 	%rd26, %rd7, %rd65;
	st.global.u32 	[%rd26+-4096], %r54;
	ld.global.u32 	%r55, [%rd25+-3584];
	mul.lo.s32 	%r56, %r55, 10;
	st.global.u32 	[%rd26+-3584], %r56;
	ld.global.u32 	%r57, [%rd25+-3072];
	mul.lo.s32 	%r58, %r57, 10;
	st.global.u32 	[%rd26+-3072], %r58;
	ld.global.u32 	%r59, [%rd25+-2560];
	mul.lo.s32 	%r60, %r59, 10;
	st.global.u32 	[%rd26+-2560], %r60;
	ld.global.u32 	%r61, [%rd25+-2048];
	mul.lo.s32 	%r62, %r61, 10;
	st.global.u32 	[%rd26+-2048], %r62;
	ld.global.u32 	%r63, [%rd25+-1536];
	mul.lo.s32 	%r64, %r63, 10;
	st.global.u32 	[%rd26+-1536], %r64;
	ld.global.u32 	%r65, [%rd25+-1024];
	mul.lo.s32 	%r66, %r65, 10;
	st.global.u32 	[%rd26+-1024], %r66;
	ld.global.u32 	%r67, [%rd25+-512];
	mul.lo.s32 	%r68, %r67, 10;
	st.global.u32 	[%rd26+-512], %r68;
	ld.global.u32 	%r69, [%rd25];
	mul.lo.s32 	%r70, %r69, 10;
	st.global.u32 	[%rd26], %r70;
	add.s64 	%rd27, %rd6, %rd24;
	ld.global.u32 	%r71, [%rd27+-1536];
	mul.lo.s32 	%r72, %r71, 10;
	add.s64 	%rd28, %rd7, %rd24;
	st.global.u32 	[%rd28+-1536], %r72;
	ld.global.u32 	%r73, [%rd27+-1024];
	mul.lo.s32 	%r74, %r73, 10;
	st.global.u32 	[%rd28+-1024], %r74;
	ld.global.u32 	%r75, [%rd27+-512];
	mul.lo.s32 	%r76, %r75, 10;
	st.global.u32 	[%rd28+-512], %r76;
	ld.global.u32 	%r77, [%rd27];
	mul.lo.s32 	%r78, %r77, 10;
	st.global.u32 	[%rd28], %r78;
	ld.global.u32 	%r79, [%rd27+512];
	mul.lo.s32 	%r80, %r79, 10;
	st.global.u32 	[%rd28+512], %r80;
	ld.global.u32 	%r81, [%rd27+1024];
	mul.lo.s32 	%r82, %r81, 10;
	st.global.u32 	[%rd28+1024], %r82;
	ld.global.u32 	%r83, [%rd27+1536];
	mul.lo.s32 	%r84, %r83, 10;
	st.global.u32 	[%rd28+1536], %r84;
	add.s32 	%r162, %r162, 16;
	add.s32 	%r161, %r161, 2048;
	add.s64 	%rd65, %rd65, 8192;
	setp.eq.s32 	%p6, %r162, 0;
	@%p6 bra 	$L__BB2_8;
	bra.uni 	$L__BB2_7;
$L__BB2_8:
	setp.eq.s32 	%p7, %r10, 0;
	@%p7 bra 	$L__BB2_58;
	and.b32  	%r37, %r49, 7;
	setp.lt.u32 	%p8, %r10, 8;
	@%p8 bra 	$L__BB2_11;
	shl.b32 	%r85, %r167, 7;
	add.s32 	%r86, %r85, %r6;
	mul.wide.s32 	%rd29, %r86, 4;
	add.s64 	%rd30, %rd6, %rd29;
	ld.global.u32 	%r87, [%rd30];
	mul.lo.s32 	%r88, %r87, 10;
	add.s64 	%rd31, %rd7, %rd29;
	st.global.u32 	[%rd31], %r88;
	ld.global.u32 	%r89, [%rd30+512];
	mul.lo.s32 	%r90, %r89, 10;
	st.global.u32 	[%rd31+512], %r90;
	ld.global.u32 	%r91, [%rd30+1024];
	mul.lo.s32 	%r92, %r91, 10;
	st.global.u32 	[%rd31+1024], %r92;
	ld.global.u32 	%r93, [%rd30+1536];
	mul.lo.s32 	%r94, %r93, 10;
	st.global.u32 	[%rd31+1536], %r94;
	ld.global.u32 	%r95, [%rd30+2048];
	mul.lo.s32 	%r96, %r95, 10;
	st.global.u32 	[%rd31+2048], %r96;
	ld.global.u32 	%r97, [%rd30+2560];
	mul.lo.s32 	%r98, %r97, 10;
	st.global.u32 	[%rd31+2560], %r98;
	ld.global.u32 	%r99, [%rd30+3072];
	mul.lo.s32 	%r100, %r99, 10;
	st.global.u32 	[%rd31+3072], %r100;
	ld.global.u32 	%r101, [%rd30+3584];
	mul.lo.s32 	%r102, %r101, 10;
	st.global.u32 	[%rd31+3584], %r102;
	add.s32 	%r167, %r167, 8;
$L__BB2_11:
	setp.eq.s32 	%p9, %r37, 0;
	@%p9 bra 	$L__BB2_58;
	and.b32  	%r40, %r49, 3;
	setp.lt.u32 	%p10, %r37, 4;
	@%p10 bra 	$L__BB2_14;
	shl.b32 	%r103, %r167, 7;
	add.s32 	%r104, %r103, %r6;
	mul.wide.s32 	%rd32, %r104, 4;
	add.s64 	%rd33, %rd6, %rd32;
	ld.global.u32 	%r105, [%rd33];
	mul.lo.s32 	%r106, %r105, 10;
	add.s64 	%rd34, %rd7, %rd32;
	st.global.u32 	[%rd34], %r106;
	ld.global.u32 	%r107, [%rd33+512];
	mul.lo.s32 	%r108, %r107, 10;
	st.global.u32 	[%rd34+512], %r108;
	ld.global.u32 	%r109, [%rd33+1024];
	mul.lo.s32 	%r110, %r109, 10;
	st.global.u32 	[%rd34+1024], %r110;
	ld.global.u32 	%r111, [%rd33+1536];
	mul.lo.s32 	%r112, %r111, 10;
	st.global.u32 	[%rd34+1536], %r112;
	add.s32 	%r167, %r167, 4;
$L__BB2_14:
	setp.eq.s32 	%p11, %r40, 0;
	@%p11 bra 	$L__BB2_58;
	shl.b32 	%r113, %r167, 7;
	add.s32 	%r171, %r6, %r113;
	neg.s32 	%r170, %r40;
$L__BB2_16:
	.pragma "nounroll";
	mul.wide.s32 	%rd36, %r171, 4;
	add.s64 	%rd37, %rd7, %rd36;
	add.s64 	%rd38, %rd6, %rd36;
	ld.global.u32 	%r114, [%rd38];
	mul.lo.s32 	%r115, %r114, 10;
	st.global.u32 	[%rd37], %r115;
	add.s32 	%r171, %r171, 128;
	add.s32 	%r170, %r170, 1;
	setp.ne.s32 	%p12, %r170, 0;
	@%p12 bra 	$L__BB2_16;
	bra.uni 	$L__BB2_58;
$L__BB2_17:
	setp.lt.s32 	%p13, %r49, 1;
	@%p13 bra 	$L__BB2_58;
	and.b32  	%r14, %r49, 7;
	setp.lt.u32 	%p14, %r49, 8;
	mov.b32 	%r164, 0;
	@%p14 bra 	$L__BB2_37;
	and.b32  	%r164, %r49, 2147483640;
	mov.b32 	%r163, 0;
$L__BB2_20:
	.pragma "nounroll";
	shl.b32 	%r118, %r163, 7;
	add.s32 	%r21, %r118, %r6;
	setp.ge.s32 	%p15, %r21, %r4;
	@%p15 bra 	$L__BB2_22;
	mul.wide.u32 	%rd39, %r21, 4;
	add.s64 	%rd40, %rd6, %rd39;
	ld.global.u32 	%r119, [%rd40];
	mul.lo.s32 	%r120, %r119, 10;
	add.s64 	%rd41, %rd7, %rd39;
	st.global.u32 	[%rd41], %r120;
$L__BB2_22:
	add.s32 	%r121, %r21, 128;
	setp.ge.s32 	%p16, %r121, %r4;
	mul.wide.s32 	%rd42, %r121, 4;
	add.s64 	%rd11, %rd6, %rd42;
	add.s64 	%rd12, %rd7, %rd42;
	@%p16 bra 	$L__BB2_24;
	ld.global.u32 	%r122, [%rd11];
	mul.lo.s32 	%r123, %r122, 10;
	st.global.u32 	[%rd12], %r123;
$L__BB2_24:
	add.s32 	%r124, %r21, 256;
	setp.ge.s32 	%p17, %r124, %r4;
	@%p17 bra 	$L__BB2_26;
	ld.global.u32 	%r125, [%rd11+512];
	mul.lo.s32 	%r126, %r125, 10;
	st.global.u32 	[%rd12+512], %r126;
$L__BB2_26:
	add.s32 	%r127, %r21, 384;
	setp.ge.s32 	%p18, %r127, %r4;
	@%p18 bra 	$L__BB2_28;
	ld.global.u32 	%r128, [%rd11+1024];
	mul.lo.s32 	%r129, %r128, 10;
	st.global.u32 	[%rd12+1024], %r129;
$L__BB2_28:
	add.s32 	%r130, %r21, 512;
	setp.ge.s32 	%p19, %r130, %r4;
	@%p19 bra 	$L__BB2_30;
	ld.global.u32 	%r131, [%rd11+1536];
	mul.lo.s32 	%r132, %r131, 10;
	st.global.u32 	[%rd12+1536], %r132;
$L__BB2_30:
	add.s32 	%r133, %r21, 640;
	setp.ge.s32 	%p20, %r133, %r4;
	@%p20 bra 	$L__BB2_32;
	ld.global.u32 	%r134, [%rd11+2048];
	mul.lo.s32 	%r135, %r134, 10;
	st.global.u32 	[%rd12+2048], %r135;
$L__BB2_32:
	add.s32 	%r136, %r21, 768;
	setp.ge.s32 	%p21, %r136, %r4;
	@%p21 bra 	$L__BB2_34;
	ld.global.u32 	%r137, [%rd11+2560];
	mul.lo.s32 	%r138, %r137, 10;
	st.global.u32 	[%rd12+2560], %r138;
$L__BB2_34:
	add.s32 	%r139, %r21, 896;
	setp.ge.s32 	%p22, %r139, %r4;
	@%p22 bra 	$L__BB2_36;
	ld.global.u32 	%r140, [%rd11+3072];
	mul.lo.s32 	%r141, %r140, 10;
	st.global.u32 	[%rd12+3072], %r141;
$L__BB2_36:
	add.s32 	%r163, %r163, 8;
	setp.ne.s32 	%p23, %r163, %r164;
	@%p23 bra 	$L__BB2_20;
$L__BB2_37:
	setp.eq.s32 	%p24, %r14, 0;
	@%p24 bra 	$L__BB2_58;
	and.b32  	%r24, %r49, 3;
	setp.lt.u32 	%p25, %r14, 4;
	@%p25 bra 	$L__BB2_48;
	shl.b32 	%r142, %r164, 7;
	add.s32 	%r25, %r142, %r6;
	setp.ge.s32 	%p26, %r25, %r4;
	@%p26 bra 	$L__BB2_41;
	mul.wide.s32 	%rd43, %r25, 4;
	add.s64 	%rd44, %rd6, %rd43;
	ld.global.u32 	%r143, [%rd44];
	mul.lo.s32 	%r144, %r143, 10;
	add.s64 	%rd45, %rd7, %rd43;
	st.global.u32 	[%rd45], %r144;
$L__BB2_41:
	add.s32 	%r26, %r25, 128;
	setp.ge.s32 	%p27, %r26, %r4;
	@%p27 bra 	$L__BB2_43;
	mul.wide.s32 	%rd46, %r26, 4;
	add.s64 	%rd47, %rd6, %rd46;
	ld.global.u32 	%r145, [%rd47];
	mul.lo.s32 	%r146, %r145, 10;
	add.s64 	%rd48, %rd7, %rd46;
	st.global.u32 	[%rd48], %r146;
$L__BB2_43:
	add.s32 	%r27, %r25, 256;
	setp.ge.s32 	%p28, %r27, %r4;
	@%p28 bra 	$L__BB2_45;
	mul.wide.s32 	%rd49, %r27, 4;
	add.s64 	%rd50, %rd6, %rd49;
	ld.global.u32 	%r147, [%rd50];
	mul.lo.s32 	%r148, %r147, 10;
	add.s64 	%rd51, %rd7, %rd49;
	st.global.u32 	[%rd51], %r148;
$L__BB2_45:
	add.s32 	%r28, %r25, 384;
	setp.ge.s32 	%p29, %r28, %r4;
	@%p29 bra 	$L__BB2_47;
	mul.wide.s32 	%rd52, %r28, 4;
	add.s64 	%rd53, %rd6, %rd52;
	ld.global.u32 	%r149, [%rd53];
	mul.lo.s32 	%r150, %r149, 10;
	add.s64 	%rd54, %rd7, %rd52;
	st.global.u32 	[%rd54], %r150;
$L__BB2_47:
	add.s32 	%r164, %r164, 4;
$L__BB2_48:
	setp.eq.s32 	%p30, %r24, 0;
	@%p30 bra 	$L__BB2_58;
	setp.eq.s32 	%p31, %r24, 1;
	@%p31 bra 	$L__BB2_55;
	shl.b32 	%r151, %r164, 7;
	add.s32 	%r31, %r151, %r6;
	setp.ge.s32 	%p32, %r31, %r4;
	@%p32 bra 	$L__BB2_52;
	mul.wide.s32 	%rd55, %r31, 4;
	add.s64 	%rd56, %rd6, %rd55;
	ld.global.u32 	%r152, [%rd56];
	mul.lo.s32 	%r153, %r152, 10;
	add.s64 	%rd57, %rd7, %rd55;
	st.global.u32 	[%rd57], %r153;
$L__BB2_52:
	add.s32 	%r32, %r31, 128;
	setp.ge.s32 	%p33, %r32, %r4;
	@%p33 bra 	$L__BB2_54;
	mul.wide.s32 	%rd58, %r32, 4;
	add.s64 	%rd59, %rd6, %rd58;
	ld.global.u32 	%r154, [%rd59];
	mul.lo.s32 	%r155, %r154, 10;
	add.s64 	%rd60, %rd7, %rd58;
	st.global.u32 	[%rd60], %r155;
$L__BB2_54:
	add.s32 	%r164, %r164, 2;
$L__BB2_55:
	and.b32  	%r156, %r49, 1;
	setp.eq.b32 	%p34, %r156, 1;
	not.pred 	%p35, %p34;
	@%p35 bra 	$L__BB2_58;
	shl.b32 	%r157, %r164, 7;
	add.s32 	%r35, %r157, %r6;
	setp.ge.s32 	%p36, %r35, %r4;
	@%p36 bra 	$L__BB2_58;
	mul.wide.s32 	%rd61, %r35, 4;
	add.s64 	%rd62, %rd6, %rd61;
	ld.global.u32 	%r158, [%rd62];
	mul.lo.s32 	%r159, %r158, 10;
	add.s64 	%rd63, %rd7, %rd61;
	st.global.u32 	[%rd63], %r159;
$L__BB2_58:
	ret;

}
	// .globl	_ZN3cub18CUB_300001_SM_10006detail9transform16transform_kernelINS2_10policy_hubILb1EN4cuda3std3__45tupleIJN6thrust24THRUST_300001_SM_1000_NS6detail15normal_iteratorINSA_10device_ptrIiEEEEEEEE10policy1000El4TenXSF_JPiEEEvT0_iT1_T2_DpNS2_10kernel_argIT3_EE
.visible .entry _ZN3cub18CUB_300001_SM_10006detail9transform16transform_kernelINS2_10policy_hubILb1EN4cuda3std3__45tupleIJN6thrust24THRUST_300001_SM_1000_NS6detail15normal_iteratorINSA_10device_ptrIiEEEEEEEE10policy1000El4TenXSF_JPiEEEvT0_iT1_T2_DpNS2_10kernel_argIT3_EE(
	.param .u64 _ZN3cub18CUB_300001_SM_10006detail9transform16transform_kernelINS2_10policy_hubILb1EN4cuda3std3__45tupleIJN6thrust24THRUST_300001_SM_1000_NS6detail15normal_iteratorINSA_10device_ptrIiEEEEEEEE10policy1000El4TenXSF_JPiEEEvT0_iT1_T2_DpNS2_10kernel_argIT3_EE_param_0,
	.param .u32 _ZN3cub18CUB_300001_SM_10006detail9transform16transform_kernelINS2_10policy_hubILb1EN4cuda3std3__45tupleIJN6thrust24THRUST_300001_SM_1000_NS6detail15normal_iteratorINSA_10device_ptrIiEEEEEEEE10policy1000El4TenXSF_JPiEEEvT0_iT1_T2_DpNS2_10kernel_argIT3_EE_param_1,
	.param .align 1 .b8 _ZN3cub18CUB_300001_SM_10006detail9transform16transform_kernelINS2_10policy_hubILb1EN4cuda3std3__45tupleIJN6thrust24THRUST_300001_SM_1000_NS6detail15normal_iteratorINSA_10device_ptrIiEEEEEEEE10policy1000El4TenXSF_JPiEEEvT0_iT1_T2_DpNS2_10kernel_argIT3_EE_param_2[1],
	.param .align 8 .b8 _ZN3cub18CUB_300001_SM_10006detail9transform16transform_kernelINS2_10policy_hubILb1EN4cuda3std3__45tupleIJN6thrust24THRUST_300001_SM_1000_NS6detail15normal_iteratorINSA_10device_ptrIiEEEEEEEE10policy1000El4TenXSF_JPiEEEvT0_iT1_T2_DpNS2_10kernel_argIT3_EE_param_3[8],
	.param .align 8 .b8 _ZN3cub18CUB_300001_SM_10006detail9transform16transform_kernelINS2_10policy_hubILb1EN4cuda3std3__45tupleIJN6thrust24THRUST_300001_SM_1000_NS6detail15normal_iteratorINSA_10device_ptrIiEEEEEEEE10policy1000El4TenXSF_JPiEEEvT0_iT1_T2_DpNS2_10kernel_argIT3_EE_param_4[16]
)
.maxntid 128
{
	.reg .pred 	%p<37>;
	.reg .b32 	%r<169>;
	.reg .b64 	%rd<72>;

	ld.param.u64 	%rd16, [_ZN3cub18CUB_300001_SM_10006detail9transform16transform_kernelINS2_10policy_hubILb1EN4cuda3std3__45tupleIJN6thrust24THRUST_300001_SM_1000_NS6detail15normal_iteratorINSA_10device_ptrIiEEEEEEEE10policy1000El4TenXSF_JPiEEEvT0_iT1_T2_DpNS2_10kernel_argIT3_EE_param_0];
	ld.param.u64 	%rd17, [_ZN3cub18CUB_300001_SM_10006detail9transform16transform_kernelINS2_10policy_hubILb1EN4cuda3std3__45tupleIJN6thrust24THRUST_300001_SM_1000_NS6detail15normal_iteratorINSA_10device_ptrIiEEEEEEEE10policy1000El4TenXSF_JPiEEEvT0_iT1_T2_DpNS2_10kernel_argIT3_EE_param_4];
	ld.param.u64 	%rd18, [_ZN3cub18CUB_300001_SM_10006detail9transform16transform_kernelINS2_10policy_hubILb1EN4cuda3std3__45tupleIJN6thrust24THRUST_300001_SM_1000_NS6detail15normal_iteratorINSA_10device_ptrIiEEEEEEEE10policy1000El4TenXSF_JPiEEEvT0_iT1_T2_DpNS2_10kernel_argIT3_EE_param_3];
	ld.param.u32 	%r47, [_ZN3cub18CUB_300001_SM_10006detail9transform16transform_kernelINS2_10policy_hubILb1EN4cuda3std3__45tupleIJN6thrust24THRUST_300001_SM_1000_NS6detail15normal_iteratorINSA_10device_ptrIiEEEEEEEE10policy1000El4TenXSF_JPiEEEvT0_iT1_T2_DpNS2_10kernel_argIT3_EE_param_1];
	cvta.to.global.u64 	%rd1, %rd18;
	cvta.to.global.u64 	%rd2, %rd17;
	shl.b32 	%r1, %r47, 7;
	mov.u32 	%r48, %ctaid.x;
	cvt.u64.u32 	%rd19, %r48;
	cvt.s64.s32 	%rd20, %r1;
	mul.lo.s64 	%rd3, %rd20, %rd19;
	sub.s64 	%rd21, %rd16, %rd3;
	min.s64 	%rd22, %rd21, %rd20;
	cvt.u32.u64 	%r2, %rd22;
	shl.b32 	%r3, %r2, 2;
	mov.u32 	%r4, %tid.x;
	shl.b32 	%r157, %r4, 7;
	setp.ge.s32 	%p1, %r157, %r3;
	@%p1 bra 	$L__BB3_3;
	shl.b64 	%rd23, %rd3, 2;
	add.s64 	%rd24, %rd2, %rd23;
	mul.wide.u32 	%rd25, %r4, 128;
	add.s64 	%rd70, %rd24, %rd25;
$L__BB3_2:
	.pragma "nounroll";
	// begin inline asm
	prefetch.global.L2 [%rd70];
	// end inline asm
	add.s32 	%r157, %r157, 16384;
	add.s64 	%rd70, %rd70, 16384;
	setp.lt.s32 	%p2, %r157, %r3;
	@%p2 bra 	$L__BB3_2;
$L__BB3_3:
	shl.b64 	%rd27, %rd3, 2;
	add.s64 	%rd7, %rd2, %rd27;
	add.s64 	%rd8, %rd1, %rd27;
	setp.eq.s32 	%p3, %r1, %r2;
	@%p3 bra 	$L__BB3_45;
	setp.lt.s32 	%p4, %r47, 1;
	@%p4 bra 	$L__BB3_58;
	and.b32  	%r8, %r47, 7;
	setp.lt.u32 	%p5, %r47, 8;
	mov.b32 	%r166, 0;
	@%p5 bra 	$L__BB3_24;
	and.b32  	%r166, %r47, 2147483640;
	mov.b32 	%r160, 0;
$L__BB3_7:
	.pragma "nounroll";
	shl.b32 	%r51, %r160, 7;
	add.s32 	%r19, %r51, %r4;
	setp.ge.s32 	%p6, %r19, %r2;
	@%p6 bra 	$L__BB3_9;
	mul.wide.u32 	%rd28, %r19, 4;
	add.s64 	%rd29, %rd7, %rd28;
	ld.global.u32 	%r52, [%rd29];
	mul.lo.s32 	%r53, %r52, 10;
	add.s64 	%rd30, %rd8, %rd28;
	st.global.u32 	[%rd30], %r53;
$L__BB3_9:
	add.s32 	%r54, %r19, 128;
	setp.ge.s32 	%p7, %r54, %r2;
	mul.wide.s32 	%rd31, %r54, 4;
	add.s64 	%rd12, %rd7, %rd31;
	add.s64 	%rd13, %rd8, %rd31;
	@%p7 bra 	$L__BB3_11;
	ld.global.u32 	%r55, [%rd12];
	mul.lo.s32 	%r56, %r55, 10;
	st.global.u32 	[%rd13], %r56;
$L__BB3_11:
	add.s32 	%r57, %r19, 256;
	setp.ge.s32 	%p8, %r57, %r2;
	@%p8 bra 	$L__BB3_13;
	ld.global.u32 	%r58, [%rd12+512];
	mul.lo.s32 	%r59, %r58, 10;
	st.global.u32 	[%rd13+512], %r59;
$L__BB3_13:
	add.s32 	%r60, %r19, 384;
	setp.ge.s32 	%p9, %r60, %r2;
	@%p9 bra 	$L__BB3_15;
	ld.global.u32 	%r61, [%rd12+1024];
	mul.lo.s32 	%r62, %r61, 10;
	st.global.u32 	[%rd13+1024], %r62;
$L__BB3_15:
	add.s32 	%r63, %r19, 512;
	setp.ge.s32 	%p10, %r63, %r2;
	@%p10 bra 	$L__BB3_17;
	ld.global.u32 	%r64, [%rd12+1536];
	mul.lo.s32 	%r65, %r64, 10;
	st.global.u32 	[%rd13+1536], %r65;
$L__BB3_17:
	add.s32 	%r66, %r19, 640;
	setp.ge.s32 	%p11, %r66, %r2;
	@%p11 bra 	$L__BB3_19;
	ld.global.u32 	%r67, [%rd12+2048];
	mul.lo.s32 	%r68, %r67, 10;
	st.global.u32 	[%rd13+2048], %r68;
$L__BB3_19:
	add.s32 	%r69, %r19, 768;
	setp.ge.s32 	%p12, %r69, %r2;
	@%p12 bra 	$L__BB3_21;
	ld.global.u32 	%r70, [%rd12+2560];
	mul.lo.s32 	%r71, %r70, 10;
	st.global.u32 	[%rd13+2560], %r71;
$L__BB3_21:
	add.s32 	%r72, %r19, 896;
	setp.ge.s32 	%p13, %r72, %r2;
	@%p13 bra 	$L__BB3_23;
	ld.global.u32 	%r73, [%rd12+3072];
	mul.lo.s32 	%r74, %r73, 10;
	st.global.u32 	[%rd13+3072], %r74;
$L__BB3_23:
	add.s32 	%r160, %r160, 8;
	setp.eq.s32 	%p14, %r160, %r166;
	@%p14 bra 	$L__BB3_24;
	bra.uni 	$L__BB3_7;
$L__BB3_24:
	setp.eq.s32 	%p15, %r8, 0;
	@%p15 bra 	$L__BB3_58;
	and.b32  	%r35, %r47, 3;
	setp.lt.u32 	%p16, %r8, 4;
	@%p16 bra 	$L__BB3_35;
	shl.b32 	%r75, %r166, 7;
	add.s32 	%r36, %r75, %r4;
	setp.ge.s32 	%p17, %r36, %r2;
	@%p17 bra 	$L__BB3_28;
	mul.wide.s32 	%rd32, %r36, 4;
	add.s64 	%rd33, %rd7, %rd32;
	ld.global.u32 	%r76, [%rd33];
	mul.lo.s32 	%r77, %r76, 10;
	add.s64 	%rd34, %rd8, %rd32;
	st.global.u32 	[%rd34], %r77;
$L__BB3_28:
	add.s32 	%r37, %r36, 128;
	setp.ge.s32 	%p18, %r37, %r2;
	@%p18 bra 	$L__BB3_30;
	mul.wide.s32 	%rd35, %r37, 4;
	add.s64 	%rd36, %rd7, %rd35;
	ld.global.u32 	%r78, [%rd36];
	mul.lo.s32 	%r79, %r78, 10;
	add.s64 	%rd37, %rd8, %rd35;
	st.global.u32 	[%rd37], %r79;
$L__BB3_30:
	add.s32 	%r38, %r36, 256;
	setp.ge.s32 	%p19, %r38, %r2;
	@%p19 bra 	$L__BB3_32;
	mul.wide.s32 	%rd38, %r38, 4;
	add.s64 	%rd39, %rd7, %rd38;
	ld.global.u32 	%r80, [%rd39];
	mul.lo.s32 	%r81, %r80, 10;
	add.s64 	%rd40, %rd8, %rd38;
	st.global.u32 	[%rd40], %r81;
$L__BB3_32:
	add.s32 	%r39, %r36, 384;
	setp.ge.s32 	%p20, %r39, %r2;
	@%p20 bra 	$L__BB3_34;
	mul.wide.s32 	%rd41, %r39, 4;
	add.s64 	%rd42, %rd7, %rd41;
	ld.global.u32 	%r82, [%rd42];
	mul.lo.s32 	%r83, %r82, 10;
	add.s64 	%rd43, %rd8, %rd41;
	st.global.u32 	[%rd43], %r83;
$L__BB3_34:
	add.s32 	%r166, %r166, 4;
$L__BB3_35:
	setp.eq.s32 	%p21, %r35, 0;
	@%p21 bra 	$L__BB3_58;
	setp.eq.s32 	%p22, %r35, 1;
	@%p22 bra 	$L__BB3_42;
	shl.b32 	%r84, %r166, 7;
	add.s32 	%r42, %r84, %r4;
	setp.ge.s32 	%p23, %r42, %r2;
	@%p23 bra 	$L__BB3_39;
	mul.wide.s32 	%rd44, %r42, 4;
	add.s64 	%rd45, %rd7, %rd44;
	ld.global.u32 	%r85, [%rd45];
	mul.lo.s32 	%r86, %r85, 10;
	add.s64 	%rd46, %rd8, %rd44;
	st.global.u32 	[%rd46], %r86;
$L__BB3_39:
	add.s32 	%r43, %r42, 128;
	setp.ge.s32 	%p24, %r43, %r2;
	@%p24 bra 	$L__BB3_41;
	mul.wide.s32 	%rd47, %r43, 4;
	add.s64 	%rd48, %rd7, %rd47;
	ld.global.u32 	%r87, [%rd48];
	mul.lo.s32 	%r88, %r87, 10;
	add.s64 	%rd49, %rd8, %rd47;
	st.global.u32 	[%rd49], %r88;
$L__BB3_41:
	add.s32 	%r166, %r166, 2;
$L__BB3_42:
	and.b32  	%r89, %r47, 1;
	setp.eq.b32 	%p25, %r89, 1;
	not.pred 	%p26, %p25;
	@%p26 bra 	$L__BB3_58;
	shl.b32 	%r90, %r166, 7;
	add.s32 	%r46, %r90, %r4;
	setp.ge.s32 	%p27, %r46, %r2;
	@%p27 bra 	$L__BB3_58;
	mul.wide.s32 	%rd50, %r46, 4;
	add.s64 	%rd51, %rd7, %rd50;
	ld.global.u32 	%r91, [%rd51];
	mul.lo.s32 	%r92, %r91, 10;
	add.s64 	%rd52, %rd8, %rd50;
	st.global.u32 	[%rd52], %r92;
	bra.uni 	$L__BB3_58;
$L__BB3_45:
	setp.lt.s32 	%p28, %r47, 1;
	@%p28 bra 	$L__BB3_58;
	and.b32  	%r10, %r47, 15;
	setp.lt.u32 	%p29, %r47, 16;
	mov.b32 	%r162, 0;
	@%p29 bra 	$L__BB3_49;
	and.b32  	%r162, %r47, 2147483632;
	neg.s32 	%r159, %r162;
	add.s32 	%r158, %r4, 1152;
	mul.wide.u32 	%rd53, %r4, 4;
	or.b64  	%rd71, %rd53, 4096;
$L__BB3_48:
	.pragma "nounroll";
	mul.wide.s32 	%rd54, %r158, 4;
	add.s64 	%rd55, %rd54, 1536;
	add.s64 	%rd56, %rd7, %rd71;
	ld.global.u32 	%r94, [%rd56+-4096];
	mul.lo.s32 	%r95, %r94, 10;
	add.s64 	%rd57, %rd8, %rd71;
	st.global.u32 	[%rd57+-4096], %r95;
	ld.global.u32 	%r96, [%rd56+-3584];
	mul.lo.s32 	%r97, %r96, 10;
	st.global.u32 	[%rd57+-3584], %r97;
	ld.global.u32 	%r98, [%rd56+-3072];
	mul.lo.s32 	%r99, %r98, 10;
	st.global.u32 	[%rd57+-3072], %r99;
	ld.global.u32 	%r100, [%rd56+-2560];
	mul.lo.s32 	%r101, %r100, 10;
	st.global.u32 	[%rd57+-2560], %r101;
	ld.global.u32 	%r102, [%rd56+-2048];
	mul.lo.s32 	%r103, %r102, 10;
	st.global.u32 	[%rd57+-2048], %r103;
	ld.global.u32 	%r104, [%rd56+-1536];
	mul.lo.s32 	%r105, %r104, 10;
	st.global.u32 	[%rd57+-1536], %r105;
	ld.global.u32 	%r106, [%rd56+-1024];
	mul.lo.s32 	%r107, %r106, 10;
	st.global.u32 	[%rd57+-1024], %r107;
	ld.global.u32 	%r108, [%rd56+-512];
	mul.lo.s32 	%r109, %r108, 10;
	st.global.u32 	[%rd57+-512], %r109;
	ld.global.u32 	%r110, [%rd56];
	mul.lo.s32 	%r111, %r110, 10;
	st.global.u32 	[%rd57], %r111;
	add.s64 	%rd58, %rd7, %rd55;
	ld.global.u32 	%r112, [%rd58+-1536];
	mul.lo.s32 	%r113, %r112, 10;
	add.s64 	%rd59, %rd8, %rd55;
	st.global.u32 	[%rd59+-1536], %r113;
	ld.global.u32 	%r114, [%rd58+-1024];
	mul.lo.s32 	%r115, %r114, 10;
	st.global.u32 	[%rd59+-1024], %r115;
	ld.global.u32 	%r116, [%rd58+-512];
	mul.lo.s32 	%r117, %r116, 10;
	st.global.u32 	[%rd59+-512], %r117;
	ld.global.u32 	%r118, [%rd58];
	mul.lo.s32 	%r119, %r118, 10;
	st.global.u32 	[%rd59], %r119;
	ld.global.u32 	%r120, [%rd58+512];
	mul.lo.s32 	%r121, %r120, 10;
	st.global.u32 	[%rd59+512], %r121;
	ld.global.u32 	%r122, [%rd58+1024];
	mul.lo.s32 	%r123, %r122, 10;
	st.global.u32 	[%rd59+1024], %r123;
	ld.global.u32 	%r124, [%rd58+1536];
	mul.lo.s32 	%r125, %r124, 10;
	st.global.u32 	[%rd59+1536], %r125;
	add.s32 	%r159, %r159, 16;
	add.s32 	%r158, %r158, 2048;
	add.s64 	%rd71, %rd71, 8192;
	setp.eq.s32 	%p30, %r159, 0;
	@%p30 bra 	$L__BB3_49;
	bra.uni 	$L__BB3_48;
$L__BB3_49:
	setp.eq.s32 	%p31, %r10, 0;
	@%p31 bra 	$L__BB3_58;
	and.b32  	%r22, %r47, 7;
	setp.lt.u32 	%p32, %r10, 8;
	@%p32 bra 	$L__BB3_52;
	shl.b32 	%r126, %r162, 7;
	add.s32 	%r127, %r126, %r4;
	mul.wide.s32 	%rd60, %r127, 4;
	add.s64 	%rd61, %rd7, %rd60;
	ld.global.u32 	%r128, [%rd61];
	mul.lo.s32 	%r129, %r128, 10;
	add.s64 	%rd62, %rd8, %rd60;
	st.global.u32 	[%rd62], %r129;
	ld.global.u32 	%r130, [%rd61+512];
	mul.lo.s32 	%r131, %r130, 10;
	st.global.u32 	[%rd62+512], %r131;
	ld.global.u32 	%r132, [%rd61+1024];
	mul.lo.s32 	%r133, %r132, 10;
	st.global.u32 	[%rd62+1024], %r133;
	ld.global.u32 	%r134, [%rd61+1536];
	mul.lo.s32 	%r135, %r134, 10;
	st.global.u32 	[%rd62+1536], %r135;
	ld.global.u32 	%r136, [%rd61+2048];
	mul.lo.s32 	%r137, %r136, 10;
	st.global.u32 	[%rd62+2048], %r137;
	ld.global.u32 	%r138, [%rd61+2560];
	mul.lo.s32 	%r139, %r138, 10;
	st.global.u32 	[%rd62+2560], %r139;
	ld.global.u32 	%r140, [%rd61+3072];
	mul.lo.s32 	%r141, %r140, 10;
	st.global.u32 	[%rd62+3072], %r141;
	ld.global.u32 	%r142, [%rd61+3584];
	mul.lo.s32 	%r143, %r142, 10;
	st.global.u32 	[%rd62+3584], %r143;
	add.s32 	%r162, %r162, 8;
$L__BB3_52:
	setp.eq.s32 	%p33, %r22, 0;
	@%p33 bra 	$L__BB3_58;
	and.b32  	%r25, %r47, 3;
	setp.lt.u32 	%p34, %r22, 4;
	@%p34 bra 	$L__BB3_55;
	shl.b32 	%r144, %r162, 7;
	add.s32 	%r145, %r144, %r4;
	mul.wide.s32 	%rd63, %r145, 4;
	add.s64 	%rd64, %rd7, %rd63;
	ld.global.u32 	%r146, [%rd64];
	mul.lo.s32 	%r147, %r146, 10;
	add.s64 	%rd65, %rd8, %rd63;
	st.global.u32 	[%rd65], %r147;
	ld.global.u32 	%r148, [%rd64+512];
	mul.lo.s32 	%r149, %r148, 10;
	st.global.u32 	[%rd65+512], %r149;
	ld.global.u32 	%r150, [%rd64+1024];
	mul.lo.s32 	%r151, %r150, 10;
	st.global.u32 	[%rd65+1024], %r151;
	ld.global.u32 	%r152, [%rd64+1536];
	mul.lo.s32 	%r153, %r152, 10;
	st.global.u32 	[%rd65+1536], %r153;
	add.s32 	%r162, %r162, 4;
$L__BB3_55:
	setp.eq.s32 	%p35, %r25, 0;
	@%p35 bra 	$L__BB3_58;
	shl.b32 	%r154, %r162, 7;
	add.s32 	%r165, %r4, %r154;
	neg.s32 	%r164, %r25;
$L__BB3_57:
	.pragma "nounroll";
	mul.wide.s32 	%rd67, %r165, 4;
	add.s64 	%rd68, %rd8, %rd67;
	add.s64 	%rd69, %rd7, %rd67;
	ld.global.u32 	%r155, [%rd69];
	mul.lo.s32 	%r156, %r155, 10;
	st.global.u32 	[%rd68], %r156;
	add.s32 	%r165, %r165, 128;
	add.s32 	%r164, %r164, 1;
	setp.eq.s32 	%p36, %r164, 0;
	@%p36 bra 	$L__BB3_58;
	bra.uni 	$L__BB3_57;
$L__BB3_58:
	ret;

}
	// .globl	_ZN3cub18CUB_300001_SM_10006detail9transform16transform_kernelINS2_10policy_hubILb1EN4cuda3std3__45tupleIJN6thrust24THRUST_300001_SM_1000_NS10device_ptrIiEEEEEE10policy1000Ei4TenXSC_JPiEEEvT0_iT1_T2_DpNS2_10kernel_argIT3_EE
.visible .entry _ZN3cub18CUB_300001_SM_10006detail9transform16transform_kernelINS2_10policy_hubILb1EN4cuda3std3__45tupleIJN6thrust24THRUST_300001_SM_1000_NS10device_ptrIiEEEEEE10policy1000Ei4TenXSC_JPiEEEvT0_iT1_T2_DpNS2_10kernel_argIT3_EE(
	.param .u32 _ZN3cub18CUB_300001_SM_10006detail9transform16transform_kernelINS2_10policy_hubILb1EN4cuda3std3__45tupleIJN6thrust24THRUST_300001_SM_1000_NS10device_ptrIiEEEEEE10policy1000Ei4TenXSC_JPiEEEvT0_iT1_T2_DpNS2_10kernel_argIT3_EE_param_0,
	.param .u32 _ZN3cub18CUB_300001_SM_10006detail9transform16transform_kernelINS2_10policy_hubILb1EN4cuda3std3__45tupleIJN6thrust24THRUST_300001_SM_1000_NS10device_ptrIiEEEEEE10policy1000Ei4TenXSC_JPiEEEvT0_iT1_T2_DpNS2_10kernel_argIT3_EE_param_1,
	.param .align 1 .b8 _ZN3cub18CUB_300001_SM_10006detail9transform16transform_kernelINS2_10policy_hubILb1EN4cuda3std3__45tupleIJN6thrust24THRUST_300001_SM_1000_NS10device_ptrIiEEEEEE10policy1000Ei4TenXSC_JPiEEEvT0_iT1_T2_DpNS2_10kernel_argIT3_EE_param_2[1],
	.param .align 8 .b8 _ZN3cub18CUB_300001_SM_10006detail9transform16transform_kernelINS2_10policy_hubILb1EN4cuda3std3__45tupleIJN6thrust24THRUST_300001_SM_1000_NS10device_ptrIiEEEEEE10policy1000Ei4TenXSC_JPiEEEvT0_iT1_T2_DpNS2_10kernel_argIT3_EE_param_3[8],
	.param .align 8 .b8 _ZN3cub18CUB_300001_SM_10006detail9transform16transform_kernelINS2_10policy_hubILb1EN4cuda3std3__45tupleIJN6thrust24THRUST_300001_SM_1000_NS10device_ptrIiEEEEEE10policy1000Ei4TenXSC_JPiEEEvT0_iT1_T2_DpNS2_10kernel_argIT3_EE_param_4[16]
)
.maxntid 128
{
	.reg .pred 	%p<37>;
	.reg .b32 	%r<172>;
	.reg .b64 	%rd<66>;

	ld.param.u32 	%r50, [_ZN3cub18CUB_300001_SM_10006detail9transform16transform_kernelINS2_10policy_hubILb1EN4cuda3std3__45tupleIJN6thrust24THRUST_300001_SM_1000_NS10device_ptrIiEEEEEE10policy1000Ei4TenXSC_JPiEEEvT0_iT1_T2_DpNS2_10kernel_argIT3_EE_param_0];
	ld.param.u64 	%rd15, [_ZN3cub18CUB_300001_SM_10006detail9transform16transform_kernelINS2_10policy_hubILb1EN4cuda3std3__45tupleIJN6thrust24THRUST_300001_SM_1000_NS10device_ptrIiEEEEEE10policy1000Ei4TenXSC_JPiEEEvT0_iT1_T2_DpNS2_10kernel_argIT3_EE_param_4];
	ld.param.u64 	%rd16, [_ZN3cub18CUB_300001_SM_10006detail9transform16transform_kernelINS2_10policy_hubILb1EN4cuda3std3__45tupleIJN6thrust24THRUST_300001_SM_1000_NS10device_ptrIiEEEEEE10policy1000Ei4TenXSC_JPiEEEvT0_iT1_T2_DpNS2_10kernel_argIT3_EE_param_3];
	ld.param.u32 	%r49, [_ZN3cub18CUB_300001_SM_10006detail9transform16transform_kernelINS2_10policy_hubILb1EN4cuda3std3__45tupleIJN6thrust24THRUST_300001_SM_1000_NS10device_ptrIiEEEEEE10policy1000Ei4TenXSC_JPiEEEvT0_iT1_T2_DpNS2_10kernel_argIT3_EE_param_1];
	cvta.to.global.u64 	%rd1, %rd16;
	cvta.to.global.u64 	%rd2, %rd15;
	shl.b32 	%r1, %r49, 7;
	mov.u32 	%r51, %ctaid.x;
	mul.lo.s32 	%r2, %r1, %r51;
	sub.s32 	%r3, %r50, %r2;
	min.s32 	%r4, %r1, %r3;
	shl.b32 	%r5, %r4, 2;
	mov.u32 	%r6, %tid.x;
	shl.b32 	%r160, %r6, 7;
	setp.ge.s32 	%p1, %r160, %r5;
	@%p1 bra 	$L__BB4_3;
	mul.wide.u32 	%rd17, %r6, 128;
	add.s64 	%rd18, %rd2, %rd17;
	mul.wide.s32 	%rd19, %r2, 4;
	add.s64 	%rd64, %rd18, %rd19;
$L__BB4_2:
	.pragma "nounroll";
	// begin inline asm
	prefetch.global.L2 [%rd64];
	// end inline asm
	add.s32 	%r160, %r160, 16384;
	add.s64 	%rd64, %rd64, 16384;
	setp.lt.s32 	%p2, %r160, %r5;
	@%p2 bra 	$L__BB4_2;
$L__BB4_3:
	mul.wide.s32 	%rd21, %r2, 4;
	add.s64 	%rd6, %rd2, %rd21;
	add.s64 	%rd7, %rd1, %rd21;
	setp.gt.s32 	%p3, %r1, %r3;
	@%p3 bra 	$L__BB4_17;
	setp.lt.s32 	%p4, %r49, 1;
	@%p4 bra 	$L__BB4_58;
	and.b32  	%r10, %r49, 15;
	setp.lt.u32 	%p5, %r49, 16;
	mov.b32 	%r167, 0;
	@%p5 bra 	$L__BB4_8;
	and.b32  	%r167, %r49, 2147483632;
	neg.s32 	%r162, %r167;
	add.s32 	%r161, %r6, 1152;
	mul.wide.u32 	%rd22, %r6, 4;
	or.b64  	%rd65, %rd22, 4096;
$L__BB4_7:
	.pragma "nounroll";
	mul.wide.s32 	%rd23, %r161, 4;
	add.s64 	%rd24, %rd23, 1536;
	add.s64 	%rd25, %rd6, %rd65;
	ld.global.u32 	%r53, [%rd25+-4096];
	mul.lo.s32 	%r54, %r53, 10;
	add.s64 	%rd26, %rd7, %rd65;
	st.global.u32 	[%rd26+-4096], %r54;
	ld.global.u32 	%r55, [%rd25+-3584];
	mul.lo.s32 	%r56, %r55, 10;
	st.global.u32 	[%rd26+-3584], %r56;
	ld.global.u32 	%r57, [%rd25+-3072];
	mul.lo.s32 	%r58, %r57, 10;
	st.global.u32 	[%rd26+-3072], %r58;
	ld.global.u32 	%r59, [%rd25+-2560];
	mul.lo.s32 	%r60, %r59, 10;
	st.global.u32 	[%rd26+-2560], %r60;
	ld.global.u32 	%r61, [%rd25+-2048];
	mul.lo.s32 	%r62, %r61, 10;
	st.global.u32 	[%rd26+-2048], %r62;
	ld.global.u32 	%r63, [%rd25+-1536];
	mul.lo.s32 	%r64, %r63, 10;
	st.global.u32 	[%rd26+-1536], %r64;
	ld.global.u32 	%r65, [%rd25+-1024];
	mul.lo.s32 	%r66, %r65, 10;
	st.global.u32 	[%rd26+-1024], %r66;
	ld.global.u32 	%r67, [%rd25+-512];
	mul.lo.s32 	%r68, %r67, 10;
	st.global.u32 	[%rd26+-512], %r68;
	ld.global.u32 	%r69, [%rd25];
	mul.lo.s32 	%r70, %r69, 10;
	st.global.u32 	[%rd26], %r70;
	add.s64 	%rd27, %rd6, %rd24;
	ld.global.u32 	%r71, [%rd27+-1536];
	mul.lo.s32 	%r72, %r71, 10;
	add.s64 	%rd28, %rd7, %rd24;
	st.global.u32 	[%rd28+-1536], %r72;
	ld.global.u32 	%r73, [%rd27+-1024];
	mul.lo.s32 	%r74, %r73, 10;
	st.global.u32 	[%rd28+-1024], %r74;
	ld.global.u32 	%r75, [%rd27+-512];
	mul.lo.s32 	%r76, %r75, 10;
	st.global.u32 	[%rd28+-512], %r76;
	ld.global.u32 	%r77, [%rd27];
	mul.lo.s32 	%r78, %r77, 10;
	st.global.u32 	[%rd28], %r78;
	ld.global.u32 	%r79, [%rd27+512];
	mul.lo.s32 	%r80, %r79, 10;
	st.global.u32 	[%rd28+512], %r80;
	ld.global.u32 	%r81, [%rd27+1024];
	mul.lo.s32 	%r82, %r81, 10;
	st.global.u32 	[%rd28+1024], %r82;
	ld.global.u32 	%r83, [%rd27+1536];
	mul.lo.s32 	%r84, %r83, 10;
	st.global.u32 	[%rd28+1536], %r84;
	add.s32 	%r162, %r162, 16;
	add.s32 	%r161, %r161, 2048;
	add.s64 	%rd65, %rd65, 8192;
	setp.eq.s32 	%p6, %r162, 0;
	@%p6 bra 	$L__BB4_8;
	bra.uni 	$L__BB4_7;
$L__BB4_8:
	setp.eq.s32 	%p7, %r10, 0;
	@%p7 bra 	$L__BB4_58;
	and.b32  	%r37, %r49, 7;
	setp.lt.u32 	%p8, %r10, 8;
	@%p8 bra 	$L__BB4_11;
	shl.b32 	%r85, %r167, 7;
	add.s32 	%r86, %r85, %r6;
	mul.wide.s32 	%rd29, %r86, 4;
	add.s64 	%rd30, %rd6, %rd29;
	ld.global.u32 	%r87, [%rd30];
	mul.lo.s32 	%r88, %r87, 10;
	add.s64 	%rd31, %rd7, %rd29;
	st.global.u32 	[%rd31], %r88;
	ld.global.u32 	%r89, [%rd30+512];
	mul.lo.s32 	%r90, %r89, 10;
	st.global.u32 	[%rd31+512], %r90;
	ld.global.u32 	%r91, [%rd30+1024];
	mul.lo.s32 	%r92, %r91, 10;
	st.global.u32 	[%rd31+1024], %r92;
	ld.global.u32 	%r93, [%rd30+1536];
	mul.lo.s32 	%r94, %r93, 10;
	st.global.u32 	[%rd31+1536], %r94;
	ld.global.u32 	%r95, [%rd30+2048];
	mul.lo.s32 	%r96, %r95, 10;
	st.global.u32 	[%rd31+2048], %r96;
	ld.global.u32 	%r97, [%rd30+2560];
	mul.lo.s32 	%r98, %r97, 10;
	st.global.u32 	[%rd31+2560], %r98;
	ld.global.u32 	%r99, [%rd30+3072];
	mul.lo.s32 	%r100, %r99, 10;
	st.global.u32 	[%rd31+3072], %r100;
	ld.global.u32 	%r101, [%rd30+3584];
	mul.lo.s32 	%r102, %r101, 10;
	st.global.u32 	[%rd31+3584], %r102;
	add.s32 	%r167, %r167, 8;
$L__BB4_11:
	setp.eq.s32 	%p9, %r37, 0;
	@%p9 bra 	$L__BB4_58;
	and.b32  	%r40, %r49, 3;
	setp.lt.u32 	%p10, %r37, 4;
	@%p10 bra 	$L__BB4_14;
	shl.b32 	%r103, %r167, 7;
	add.s32 	%r104, %r103, %r6;
	mul.wide.s32 	%rd32, %r104, 4;
	add.s64 	%rd33, %rd6, %rd32;
	ld.global.u32 	%r105, [%rd33];
	mul.lo.s32 	%r106, %r105, 10;
	add.s64 	%rd34, %rd7, %rd32;
	st.global.u32 	[%rd34], %r106;
	ld.global.u32 	%r107, [%rd33+512];
	mul.lo.s32 	%r108, %r107, 10;
	st.global.u32 	[%rd34+512], %r108;
	ld.global.u32 	%r109, [%rd33+1024];
	mul.lo.s32 	%r110, %r109, 10;
	st.global.u32 	[%rd34+1024], %r110;
	ld.global.u32 	%r111, [%rd33+1536];
	mul.lo.s32 	%r112, %r111, 10;
	st.global.u32 	[%rd34+1536], %r112;
	add.s32 	%r167, %r167, 4;
$L__BB4_14:
	setp.eq.s32 	%p11, %r40, 0;
	@%p11 bra 	$L__BB4_58;
	shl.b32 	%r113, %r167, 7;
	add.s32 	%r171, %r6, %r113;
	neg.s32 	%r170, %r40;
$L__BB4_16:
	.pragma "nounroll";
	mul.wide.s32 	%rd36, %r171, 4;
	add.s64 	%rd37, %rd7, %rd36;
	add.s64 	%rd38, %rd6, %rd36;
	ld.global.u32 	%r114, [%rd38];
	mul.lo.s32 	%r115, %r114, 10;
	st.global.u32 	[%rd37], %r115;
	add.s32 	%r171, %r171, 128;
	add.s32 	%r170, %r170, 1;
	setp.ne.s32 	%p12, %r170, 0;
	@%p12 bra 	$L__BB4_16;
	bra.uni 	$L__BB4_58;
$L__BB4_17:
	setp.lt.s32 	%p13, %r49, 1;
	@%p13 bra 	$L__BB4_58;
	and.b32  	%r14, %r49, 7;
	setp.lt.u32 	%p14, %r49, 8;
	mov.b32 	%r164, 0;
	@%p14 bra 	$L__BB4_37;
	and.b32  	%r164, %r49, 2147483640;
	mov.b32 	%r163, 0;
$L__BB4_20:
	.pragma "nounroll";
	shl.b32 	%r118, %r163, 7;
	add.s32 	%r21, %r118, %r6;
	setp.ge.s32 	%p15, %r21, %r4;
	@%p15 bra 	$L__BB4_22;
	mul.wide.u32 	%rd39, %r21, 4;
	add.s64 	%rd40, %rd6, %rd39;
	ld.global.u32 	%r119, [%rd40];
	mul.lo.s32 	%r120, %r119, 10;
	add.s64 	%rd41, %rd7, %rd39;
	st.global.u32 	[%rd41], %r120;
$L__BB4_22:
	add.s32 	%r121, %r21, 128;
	setp.ge.s32 	%p16, %r121, %r4;
	mul.wide.s32 	%rd42, %r121, 4;
	add.s64 	%rd11, %rd6, %rd42;
	add.s64 	%rd12, %rd7, %rd42;
	@%p16 bra 	$L__BB4_24;
	ld.global.u32 	%r122, [%rd11];
	mul.lo.s32 	%r123, %r122, 10;
	st.global.u32 	[%rd12], %r123;
$L__BB4_24:
	add.s32 	%r124, %r21, 256;
	setp.ge.s32 	%p17, %r124, %r4;
	@%p17 bra 	$L__BB4_26;
	ld.global.u32 	%r125, [%rd11+512];
	mul.lo.s32 	%r126, %r125, 10;
	st.global.u32 	[%rd12+512], %r126;
$L__BB4_26:
	add.s32 	%r127, %r21, 384;
	setp.ge.s32 	%p18, %r127, %r4;
	@%p18 bra 	$L__BB4_28;
	ld.global.u32 	%r128, [%rd11+1024];
	mul.lo.s32 	%r129, %r128, 10;
	st.global.u32 	[%rd12+1024], %r129;
$L__BB4_28:
	add.s32 	%r130, %r21, 512;
	setp.ge.s32 	%p19, %r130, %r4;
	@%p19 bra 	$L__BB4_30;
	ld.global.u32 	%r131, [%rd11+1536];
	mul.lo.s32 	%r132, %r131, 10;
	st.global.u32 	[%rd12+1536], %r132;
$L__BB4_30:
	add.s32 	%r133, %r21, 640;
	setp.ge.s32 	%p20, %r133, %r4;
	@%p20 bra 	$L__BB4_32;
	ld.global.u32 	%r134, [%rd11+2048];
	mul.lo.s32 	%r135, %r134, 10;
	st.global.u32 	[%rd12+2048], %r135;
$L__BB4_32:
	add.s32 	%r136, %r21, 768;
	setp.ge.s32 	%p21, %r136, %r4;
	@%p21 bra 	$L__BB4_34;
	ld.global.u32 	%r137, [%rd11+2560];
	mul.lo.s32 	%r138, %r137, 10;
	st.global.u32 	[%rd12+2560], %r138;
$L__BB4_34:
	add.s32 	%r139, %r21, 896;
	setp.ge.s32 	%p22, %r139, %r4;
	@%p22 bra 	$L__BB4_36;
	ld.global.u32 	%r140, [%rd11+3072];
	mul.lo.s32 	%r141, %r140, 10;
	st.global.u32 	[%rd12+3072], %r141;
$L__BB4_36:
	add.s32 	%r163, %r163, 8;
	setp.ne.s32 	%p23, %r163, %r164;
	@%p23 bra 	$L__BB4_20;
$L__BB4_37:
	setp.eq.s32 	%p24, %r14, 0;
	@%p24 bra 	$L__BB4_58;
	and.b32  	%r24, %r49, 3;
	setp.lt.u32 	%p25, %r14, 4;
	@%p25 bra 	$L__BB4_48;
	shl.b32 	%r142, %r164, 7;
	add.s32 	%r25, %r142, %r6;
	setp.ge.s32 	%p26, %r25, %r4;
	@%p26 bra 	$L__BB4_41;
	mul.wide.s32 	%rd43, %r25, 4;
	add.s64 	%rd44, %rd6, %rd43;
	ld.global.u32 	%r143, [%rd44];
	mul.lo.s32 	%r144, %r143, 10;
	add.s64 	%rd45, %rd7, %rd43;
	st.global.u32 	[%rd45], %r144;
$L__BB4_41:
	add.s32 	%r26, %r25, 128;
	setp.ge.s32 	%p27, %r26, %r4;
	@%p27 bra 	$L__BB4_43;
	mul.wide.s32 	%rd46, %r26, 4;
	add.s64 	%rd47, %rd6, %rd46;
	ld.global.u32 	%r145, [%rd47];
	mul.lo.s32 	%r146, %r145, 10;
	add.s64 	%rd48, %rd7, %rd46;
	st.global.u32 	[%rd48], %r146;
$L__BB4_43:
	add.s32 	%r27, %r25, 256;
	setp.ge.s32 	%p28, %r27, %r4;
	@%p28 bra 	$L__BB4_45;
	mul.wide.s32 	%rd49, %r27, 4;
	add.s64 	%rd50, %rd6, %rd49;
	ld.global.u32 	%r147, [%rd50];
	mul.lo.s32 	%r148, %r147, 10;
	add.s64 	%rd51, %rd7, %rd49;
	st.global.u32 	[%rd51], %r148;
$L__BB4_45:
	add.s32 	%r28, %r25, 384;
	setp.ge.s32 	%p29, %r28, %r4;
	@%p29 bra 	$L__BB4_47;
	mul.wide.s32 	%rd52, %r28, 4;
	add.s64 	%rd53, %rd6, %rd52;
	ld.global.u32 	%r149, [%rd53];
	mul.lo.s32 	%r150, %r149, 10;
	add.s64 	%rd54, %rd7, %rd52;
	st.global.u32 	[%rd54], %r150;
$L__BB4_47:
	add.s32 	%r164, %r164, 4;
$L__BB4_48:
	setp.eq.s32 	%p30, %r24, 0;
	@%p30 bra 	$L__BB4_58;
	setp.eq.s32 	%p31, %r24, 1;
	@%p31 bra 	$L__BB4_55;
	shl.b32 	%r151, %r164, 7;
	add.s32 	%r31, %r151, %r6;
	setp.ge.s32 	%p32, %r31, %r4;
	@%p32 bra 	$L__BB4_52;
	mul.wide.s32 	%rd55, %r31, 4;
	add.s64 	%rd56, %rd6, %rd55;
	ld.global.u32 	%r152, [%rd56];
	mul.lo.s32 	%r153, %r152, 10;
	add.s64 	%rd57, %rd7, %rd55;
	st.global.u32 	[%rd57], %r153;
$L__BB4_52:
	add.s32 	%r32, %r31, 128;
	setp.ge.s32 	%p33, %r32, %r4;
	@%p33 bra 	$L__BB4_54;
	mul.wide.s32 	%rd58, %r32, 4;
	add.s64 	%rd59, %rd6, %rd58;
	ld.global.u32 	%r154, [%rd59];
	mul.lo.s32 	%r155, %r154, 10;
	add.s64 	%rd60, %rd7, %rd58;
	st.global.u32 	[%rd60], %r155;
$L__BB4_54:
	add.s32 	%r164, %r164, 2;
$L__BB4_55:
	and.b32  	%r156, %r49, 1;
	setp.eq.b32 	%p34, %r156, 1;
	not.pred 	%p35, %p34;
	@%p35 bra 	$L__BB4_58;
	shl.b32 	%r157, %r164, 7;
	add.s32 	%r35, %r157, %r6;
	setp.ge.s32 	%p36, %r35, %r4;
	@%p36 bra 	$L__BB4_58;
	mul.wide.s32 	%rd61, %r35, 4;
	add.s64 	%rd62, %rd6, %rd61;
	ld.global.u32 	%r158, [%rd62];
	mul.lo.s32 	%r159, %r158, 10;
	add.s64 	%rd63, %rd7, %rd61;
	st.global.u32 	[%rd63], %r159;
$L__BB4_58:
	ret;

}
	// .globl	_ZN3cub18CUB_300001_SM_10006detail9transform16transform_kernelINS2_10policy_hubILb1EN4cuda3std3__45tupleIJN6thrust24THRUST_300001_SM_1000_NS10device_ptrIiEEEEEE10policy1000El4TenXSC_JPiEEEvT0_iT1_T2_DpNS2_10kernel_argIT3_EE
.visible .entry _ZN3cub18CUB_300001_SM_10006detail9transform16transform_kernelINS2_10policy_hubILb1EN4cuda3std3__45tupleIJN6thrust24THRUST_300001_SM_1000_NS10device_ptrIiEEEEEE10policy1000El4TenXSC_JPiEEEvT0_iT1_T2_DpNS2_10kernel_argIT3_EE(
	.param .u64 _ZN3cub18CUB_300001_SM_10006detail9transform16transform_kernelINS2_10policy_hubILb1EN4cuda3std3__45tupleIJN6thrust24THRUST_300001_SM_1000_NS10device_ptrIiEEEEEE10policy1000El4TenXSC_JPiEEEvT0_iT1_T2_DpNS2_10kernel_argIT3_EE_param_0,
	.param .u32 _ZN3cub18CUB_300001_SM_10006detail9transform16transform_kernelINS2_10policy_hubILb1EN4cuda3std3__45tupleIJN6thrust24THRUST_300001_SM_1000_NS10device_ptrIiEEEEEE10policy1000El4TenXSC_JPiEEEvT0_iT1_T2_DpNS2_10kernel_argIT3_EE_param_1,
	.param .align 1 .b8 _ZN3cub18CUB_300001_SM_10006detail9transform16transform_kernelINS2_10policy_hubILb1EN4cuda3std3__45tupleIJN6thrust24THRUST_300001_SM_1000_NS10device_ptrIiEEEEEE10policy1000El4TenXSC_JPiEEEvT0_iT1_T2_DpNS2_10kernel_argIT3_EE_param_2[1],
	.param .align 8 .b8 _ZN3cub18CUB_300001_SM_10006detail9transform16transform_kernelINS2_10policy_hubILb1EN4cuda3std3__45tupleIJN6thrust24THRUST_300001_SM_1000_NS10device_ptrIiEEEEEE10policy1000El4TenXSC_JPiEEEvT0_iT1_T2_DpNS2_10kernel_argIT3_EE_param_3[8],
	.param .align 8 .b8 _ZN3cub18CUB_300001_SM_10006detail9transform16transform_kernelINS2_10policy_hubILb1EN4cuda3std3__45tupleIJN6thrust24THRUST_300001_SM_1000_NS10device_ptrIiEEEEEE10policy1000El4TenXSC_JPiEEEvT0_iT1_T2_DpNS2_10kernel_argIT3_EE_param_4[16]
)
.maxntid 128
{
	.reg .pred 	%p<37>;
	.reg .b32 	%r<169>;
	.reg .b64 	%rd<72>;

	ld.param.u64 	%rd16, [_ZN3cub18CUB_300001_SM_10006detail9transform16transform_kernelINS2_10policy_hubILb1EN4cuda3std3__45tupleIJN6thrust24THRUST_300001_SM_1000_NS10device_ptrIiEEEEEE10policy1000El4TenXSC_JPiEEEvT0_iT1_T2_DpNS2_10kernel_argIT3_EE_param_0];
	ld.param.u64 	%rd17, [_ZN3cub18CUB_300001_SM_10006detail9transform16transform_kernelINS2_10policy_hubILb1EN4cuda3std3__45tupleIJN6thrust24THRUST_300001_SM_1000_NS10device_ptrIiEEEEEE10policy1000El4TenXSC_JPiEEEvT0_iT1_T2_DpNS2_10kernel_argIT3_EE_param_4];
	ld.param.u64 	%rd18, [_ZN3cub18CUB_300001_SM_10006detail9transform16transform_kernelINS2_10policy_hubILb1EN4cuda3std3__45tupleIJN6thrust24THRUST_300001_SM_1000_NS10device_ptrIiEEEEEE10policy1000El4TenXSC_JPiEEEvT0_iT1_T2_DpNS2_10kernel_argIT3_EE_param_3];
	ld.param.u32 	%r47, [_ZN3cub18CUB_300001_SM_10006detail9transform16transform_kernelINS2_10policy_hubILb1EN4cuda3std3__45tupleIJN6thrust24THRUST_300001_SM_1000_NS10device_ptrIiEEEEEE10policy1000El4TenXSC_JPiEEEvT0_iT1_T2_DpNS2_10kernel_argIT3_EE_param_1];
	cvta.to.global.u64 	%rd1, %rd18;
	cvta.to.global.u64 	%rd2, %rd17;
	shl.b32 	%r1, %r47, 7;
	mov.u32 	%r48, %ctaid.x;
	cvt.u64.u32 	%rd19, %r48;
	cvt.s64.s32 	%rd20, %r1;
	mul.lo.s64 	%rd3, %rd20, %rd19;
	sub.s64 	%rd21, %rd16, %rd3;
	min.s64 	%rd22, %rd21, %rd20;
	cvt.u32.u64 	%r2, %rd22;
	shl.b32 	%r3, %r2, 2;
	mov.u32 	%r4, %tid.x;
	shl.b32 	%r157, %r4, 7;
	setp.ge.s32 	%p1, %r157, %r3;
	@%p1 bra 	$L__BB5_3;
	shl.b64 	%rd23, %rd3, 2;
	add.s64 	%rd24, %rd2, %rd23;
	mul.wide.u32 	%rd25, %r4, 128;
	add.s64 	%rd70, %rd24, %rd25;
$L__BB5_2:
	.pragma "nounroll";
	// begin inline asm
	prefetch.global.L2 [%rd70];
	// end inline asm
	add.s32 	%r157, %r157, 16384;
	add.s64 	%rd70, %rd70, 16384;
	setp.lt.s32 	%p2, %r157, %r3;
	@%p2 bra 	$L__BB5_2;
$L__BB5_3:
	shl.b64 	%rd27, %rd3, 2;
	add.s64 	%rd7, %rd2, %rd27;
	add.s64 	%rd8, %rd1, %rd27;
	setp.eq.s32 	%p3, %r1, %r2;
	@%p3 bra 	$L__BB5_45;
	setp.lt.s32 	%p4, %r47, 1;
	@%p4 bra 	$L__BB5_58;
	and.b32  	%r8, %r47, 7;
	setp.lt.u32 	%p5, %r47, 8;
	mov.b32 	%r166, 0;
	@%p5 bra 	$L__BB5_24;
	and.b32  	%r166, %r47, 2147483640;
	mov.b32 	%r160, 0;
$L__BB5_7:
	.pragma "nounroll";
	shl.b32 	%r51, %r160, 7;
	add.s32 	%r19, %r51, %r4;
	setp.ge.s32 	%p6, %r19, %r2;
	@%p6 bra 	$L__BB5_9;
	mul.wide.u32 	%rd28, %r19, 4;
	add.s64 	%rd29, %rd7, %rd28;
	ld.global.u32 	%r52, [%rd29];
	mul.lo.s32 	%r53, %r52, 10;
	add.s64 	%rd30, %rd8, %rd28;
	st.global.u32 	[%rd30], %r53;
$L__BB5_9:
	add.s32 	%r54, %r19, 128;
	setp.ge.s32 	%p7, %r54, %r2;
	mul.wide.s32 	%rd31, %r54, 4;
	add.s64 	%rd12, %rd7, %rd31;
	add.s64 	%rd13, %rd8, %rd31;
	@%p7 bra 	$L__BB5_11;
	ld.global.u32 	%r55, [%rd12];
	mul.lo.s32 	%r56, %r55, 10;
	st.global.u32 	[%rd13], %r56;
$L__BB5_11:
	add.s32 	%r57, %r19, 256;
	setp.ge.s32 	%p8, %r57, %r2;
	@%p8 bra 	$L__BB5_13;
	ld.global.u32 	%r58, [%rd12+512];
	mul.lo.s32 	%r59, %r58, 10;
	st.global.u32 	[%rd13+512], %r59;
$L__BB5_13:
	add.s32 	%r60, %r19, 384;
	setp.ge.s32 	%p9, %r60, %r2;
	@%p9 bra 	$L__BB5_15;
	ld.global.u32 	%r61, [%rd12+1024];
	mul.lo.s32 	%r62, %r61, 10;
	st.global.u32 	[%rd13+1024], %r62;
$L__BB5_15:
	add.s32 	%r63, %r19, 512;
	setp.ge.s32 	%p10, %r63, %r2;
	@%p10 bra 	$L__BB5_17;
	ld.global.u32 	%r64, [%rd12+1536];
	mul.lo.s32 	%r65, %r64, 10;
	st.global.u32 	[%rd13+1536], %r65;
$L__BB5_17:
	add.s32 	%r66, %r19, 640;
	setp.ge.s32 	%p11, %r66, %r2;
	@%p11 bra 	$L__BB5_19;
	ld.global.u32 	%r67, [%rd12+2048];
	mul.lo.s32 	%r68, %r67, 10;
	st.global.u32 	[%rd13+2048], %r68;
$L__BB5_19:
	add.s32 	%r69, %r19, 768;
	setp.ge.s32 	%p12, %r69, %r2;
	@%p12 bra 	$L__BB5_21;
	ld.global.u32 	%r70, [%rd12+2560];
	mul.lo.s32 	%r71, %r70, 10;
	st.global.u32 	[%rd13+2560], %r71;
$L__BB5_21:
	add.s32 	%r72, %r19, 896;
	setp.ge.s32 	%p13, %r72, %r2;
	@%p13 bra 	$L__BB5_23;
	ld.global.u32 	%r73, [%rd12+3072];
	mul.lo.s32 	%r74, %r73, 10;
	st.global.u32 	[%rd13+3072], %r74;
$L__BB5_23:
	add.s32 	%r160, %r160, 8;
	setp.eq.s32 	%p14, %r160, %r166;
	@%p14 bra 	$L__BB5_24;
	bra.uni 	$L__BB5_7;
$L__BB5_24:
	setp.eq.s32 	%p15, %r8, 0;
	@%p15 bra 	$L__BB5_58;
	and.b32  	%r35, %r47, 3;
	setp.lt.u32 	%p16, %r8, 4;
	@%p16 bra 	$L__BB5_35;
	shl.b32 	%r75, %r166, 7;
	add.s32 	%r36, %r75, %r4;
	setp.ge.s32 	%p17, %r36, %r2;
	@%p17 bra 	$L__BB5_28;
	mul.wide.s32 	%rd32, %r36, 4;
	add.s64 	%rd33, %rd7, %rd32;
	ld.global.u32 	%r76, [%rd33];
	mul.lo.s32 	%r77, %r76, 10;
	add.s64 	%rd34, %rd8, %rd32;
	st.global.u32 	[%rd34], %r77;
$L__BB5_28:
	add.s32 	%r37, %r36, 128;
	setp.ge.s32 	%p18, %r37, %r2;
	@%p18 bra 	$L__BB5_30;
	mul.wide.s32 	%rd35, %r37, 4;
	add.s64 	%rd36, %rd7, %rd35;
	ld.global.u32 	%r78, [%rd36];
	mul.lo.s32 	%r79, %r78, 10;
	add.s64 	%rd37, %rd8, %rd35;
	st.global.u32 	[%rd37], %r79;
$L__BB5_30:
	add.s32 	%r38, %r36, 256;
	setp.ge.s32 	%p19, %r38, %r2;
	@%p19 bra 	$L__BB5_32;
	mul.wide.s32 	%rd38, %r38, 4;
	add.s64 	%rd39, %rd7, %rd38;
	ld.global.u32 	%r80, [%rd39];
	mul.lo.s32 	%r81, %r80, 10;
	add.s64 	%rd40, %rd8, %rd38;
	st.global.u32 	[%rd40], %r81;
$L__BB5_32:
	add.s32 	%r39, %r36, 384;
	setp.ge.s32 	%p20, %r39, %r2;
	@%p20 bra 	$L__BB5_34;
	mul.wide.s32 	%rd41, %r39, 4;
	add.s64 	%rd42, %rd7, %rd41;
	ld.global.u32 	%r82, [%rd42];
	mul.lo.s32 	%r83, %r82, 10;
	add.s64 	%rd43, %rd8, %rd41;
	st.global.u32 	[%rd43], %r83;
$L__BB5_34:
	add.s32 	%r166, %r166, 4;
$L__BB5_35:
	setp.eq.s32 	%p21, %r35, 0;
	@%p21 bra 	$L__BB5_58;
	setp.eq.s32 	%p22, %r35, 1;
	@%p22 bra 	$L__BB5_42;
	shl.b32 	%r84, %r166, 7;
	add.s32 	%r42, %r84, %r4;
	setp.ge.s32 	%p23, %r42, %r2;
	@%p23 bra 	$L__BB5_39;
	mul.wide.s32 	%rd44, %r42, 4;
	add.s64 	%rd45, %rd7, %rd44;
	ld.global.u32 	%r85, [%rd45];
	mul.lo.s32 	%r86, %r85, 10;
	add.s64 	%rd46, %rd8, %rd44;
	st.global.u32 	[%rd46], %r86;
$L__BB5_39:
	add.s32 	%r43, %r42, 128;
	setp.ge.s32 	%p24, %r43, %r2;
	@%p24 bra 	$L__BB5_41;
	mul.wide.s32 	%rd47, %r43, 4;
	add.s64 	%rd48, %rd7, %rd47;
	ld.global.u32 	%r87, [%rd48];
	mul.lo.s32 	%r88, %r87, 10;
	add.s64 	%rd49, %rd8, %rd47;
	st.global.u32 	[%rd49], %r88;
$L__BB5_41:
	add.s32 	%r166, %r166, 2;
$L__BB5_42:
	and.b32  	%r89, %r47, 1;
	setp.eq.b32 	%p25, %r89, 1;
	not.pred 	%p26, %p25;
	@%p26 bra 	$L__BB5_58;
	shl.b32 	%r90, %r166, 7;
	add.s32 	%r46, %r90, %r4;
	setp.ge.s32 	%p27, %r46, %r2;
	@%p27 bra 	$L__BB5_58;
	mul.wide.s32 	%rd50, %r46, 4;
	add.s64 	%rd51, %rd7, %rd50;
	ld.global.u32 	%r91, [%rd51];
	mul.lo.s32 	%r92, %r91, 10;
	add.s64 	%rd52, %rd8, %rd50;
	st.global.u32 	[%rd52], %r92;
	bra.uni 	$L__BB5_58;
$L__BB5_45:
	setp.lt.s32 	%p28, %r47, 1;
	@%p28 bra 	$L__BB5_58;
	and.b32  	%r10, %r47, 15;
	setp.lt.u32 	%p29, %r47, 16;
	mov.b32 	%r162, 0;
	@%p29 bra 	$L__BB5_49;
	and.b32  	%r162, %r47, 2147483632;
	neg.s32 	%r159, %r162;
	add.s32 	%r158, %r4, 1152;
	mul.wide.u32 	%rd53, %r4, 4;
	or.b64  	%rd71, %rd53, 4096;
$L__BB5_48:
	.pragma "nounroll";
	mul.wide.s32 	%rd54, %r158, 4;
	add.s64 	%rd55, %rd54, 1536;
	add.s64 	%rd56, %rd7, %rd71;
	ld.global.u32 	%r94, [%rd56+-4096];
	mul.lo.s32 	%r95, %r94, 10;
	add.s64 	%rd57, %rd8, %rd71;
	st.global.u32 	[%rd57+-4096], %r95;
	ld.global.u32 	%r96, [%rd56+-3584];
	mul.lo.s32 	%r97, %r96, 10;
	st.global.u32 	[%rd57+-3584], %r97;
	ld.global.u32 	%r98, [%rd56+-3072];
	mul.lo.s32 	%r99, %r98, 10;
	st.global.u32 	[%rd57+-3072], %r99;
	ld.global.u32 	%r100, [%rd56+-2560];
	mul.lo.s32 	%r101, %r100, 10;
	st.global.u32 	[%rd57+-2560], %r101;
	ld.global.u32 	%r102, [%rd56+-2048];
	mul.lo.s32 	%r103, %r102, 10;
	st.global.u32 	[%rd57+-2048], %r103;
	ld.global.u32 	%r104, [%rd56+-1536];
	mul.lo.s32 	%r105, %r104, 10;
	st.global.u32 	[%rd57+-1536], %r105;
	ld.global.u32 	%r106, [%rd56+-1024];
	mul.lo.s32 	%r107, %r106, 10;
	st.global.u32 	[%rd57+-1024], %r107;
	ld.global.u32 	%r108, [%rd56+-512];
	mul.lo.s32 	%r109, %r108, 10;
	st.global.u32 	[%rd57+-512], %r109;
	ld.global.u32 	%r110, [%rd56];
	mul.lo.s32 	%r111, %r110, 10;
	st.global.u32 	[%rd57], %r111;
	add.s64 	%rd58, %rd7, %rd55;
	ld.global.u32 	%r112, [%rd58+-1536];
	mul.lo.s32 	%r113, %r112, 10;
	add.s64 	%rd59, %rd8, %rd55;
	st.global.u32 	[%rd59+-1536], %r113;
	ld.global.u32 	%r114, [%rd58+-1024];
	mul.lo.s32 	%r115, %r114, 10;
	st.global.u32 	[%rd59+-1024], %r115;
	ld.global.u32 	%r116, [%rd58+-512];
	mul.lo.s32 	%r117, %r116, 10;
	st.global.u32 	[%rd59+-512], %r117;
	ld.global.u32 	%r118, [%rd58];
	mul.lo.s32 	%r119, %r118, 10;
	st.global.u32 	[%rd59], %r119;
	ld.global.u32 	%r120, [%rd58+512];
	mul.lo.s32 	%r121, %r120, 10;
	st.global.u32 	[%rd59+512], %r121;
	ld.global.u32 	%r122, [%rd58+1024];
	mul.lo.s32 	%r123, %r122, 10;
	st.global.u32 	[%rd59+1024], %r123;
	ld.global.u32 	%r124, [%rd58+1536];
	mul.lo.s32 	%r125, %r124, 10;
	st.global.u32 	[%rd59+1536], %r125;
	add.s32 	%r159, %r159, 16;
	add.s32 	%r158, %r158, 2048;
	add.s64 	%rd71, %rd71, 8192;
	setp.eq.s32 	%p30, %r159, 0;
	@%p30 bra 	$L__BB5_49;
	bra.uni 	$L__BB5_48;
$L__BB5_49:
	setp.eq.s32 	%p31, %r10, 0;
	@%p31 bra 	$L__BB5_58;
	and.b32  	%r22, %r47, 7;
	setp.lt.u32 	%p32, %r10, 8;
	@%p32 bra 	$L__BB5_52;
	shl.b32 	%r126, %r162, 7;
	add.s32 	%r127, %r126, %r4;
	mul.wide.s32 	%rd60, %r127, 4;
	add.s64 	%rd61, %rd7, %rd60;
	ld.global.u32 	%r128, [%rd61];
	mul.lo.s32 	%r129, %r128, 10;
	add.s64 	%rd62, %rd8, %rd60;
	st.global.u32 	[%rd62], %r129;
	ld.global.u32 	%r130, [%rd61+512];
	mul.lo.s32 	%r131, %r130, 10;
	st.global.u32 	[%rd62+512], %r131;
	ld.global.u32 	%r132, [%rd61+1024];
	mul.lo.s32 	%r133, %r132, 10;
	st.global.u32 	[%rd62+1024], %r133;
	ld.global.u32 	%r134, [%rd61+1536];
	mul.lo.s32 	%r135, %r134, 10;
	st.global.u32 	[%rd62+1536], %r135;
	ld.global.u32 	%r136, [%rd61+2048];
	mul.lo.s32 	%r137, %r136, 10;
	st.global.u32 	[%rd62+2048], %r137;
	ld.global.u32 	%r138, [%rd61+2560];
	mul.lo.s32 	%r139, %r138, 10;
	st.global.u32 	[%rd62+2560], %r139;
	ld.global.u32 	%r140, [%rd61+3072];
	mul.lo.s32 	%r141, %r140, 10;
	st.global.u32 	[%rd62+3072], %r141;
	ld.global.u32 	%r142, [%rd61+3584];
	mul.lo.s32 	%r143, %r142, 10;
	st.global.u32 	[%rd62+3584], %r143;
	add.s32 	%r162, %r162, 8;
$L__BB5_52:
	setp.eq.s32 	%p33, %r22, 0;
	@%p33 bra 	$L__BB5_58;
	and.b32  	%r25, %r47, 3;
	setp.lt.u32 	%p34, %r22, 4;
	@%p34 bra 	$L__BB5_55;
	shl.b32 	%r144, %r162, 7;
	add.s32 	%r145, %r144, %r4;
	mul.wide.s32 	%rd63, %r145, 4;
	add.s64 	%rd64, %rd7, %rd63;
	ld.global.u32 	%r146, [%rd64];
	mul.lo.s32 	%r147, %r146, 10;
	add.s64 	%rd65, %rd8, %rd63;
	st.global.u32 	[%rd65], %r147;
	ld.global.u32 	%r148, [%rd64+512];
	mul.lo.s32 	%r149, %r148, 10;
	st.global.u32 	[%rd65+512], %r149;
	ld.global.u32 	%r150, [%rd64+1024];
	mul.lo.s32 	%r151, %r150, 10;
	st.global.u32 	[%rd65+1024], %r151;
	ld.global.u32 	%r152, [%rd64+1536];
	mul.lo.s32 	%r153, %r152, 10;
	st.global.u32 	[%rd65+1536], %r153;
	add.s32 	%r162, %r162, 4;
$L__BB5_55:
	setp.eq.s32 	%p35, %r25, 0;
	@%p35 bra 	$L__BB5_58;
	shl.b32 	%r154, %r162, 7;
	add.s32 	%r165, %r4, %r154;
	neg.s32 	%r164, %r25;
$L__BB5_57:
	.pragma "nounroll";
	mul.wide.s32 	%rd67, %r165, 4;
	add.s64 	%rd68, %rd8, %rd67;
	add.s64 	%rd69, %rd7, %rd67;
	ld.global.u32 	%r155, [%rd69];
	mul.lo.s32 	%r156, %r155, 10;
	st.global.u32 	[%rd68], %r156;
	add.s32 	%r165, %r165, 128;
	add.s32 	%r164, %r164, 1;
	setp.eq.s32 	%p36, %r164, 0;
	@%p36 bra 	$L__BB5_58;
	bra.uni 	$L__BB5_57;
$L__BB5_58:
	ret;

}
	// .globl	_ZN3cub18CUB_300001_SM_10006detail9transform16transform_kernelINS2_10policy_hubILb1EN4cuda3std3__45tupleIJPiEEEE10policy1000Ei4TenXS9_JS9_EEEvT0_iT1_T2_DpNS2_10kernel_argIT3_EE
.visible .entry _ZN3cub18CUB_300001_SM_10006detail9transform16transform_kernelINS2_10policy_hubILb1EN4cuda3std3__45tupleIJPiEEEE10policy1000Ei4TenXS9_JS9_EEEvT0_iT1_T2_DpNS2_10kernel_argIT3_EE(
	.param .u32 _ZN3cub18CUB_300001_SM_10006detail9transform16transform_kernelINS2_10policy_hubILb1EN4cuda3std3__45tupleIJPiEEEE10policy1000Ei4TenXS9_JS9_EEEvT0_iT1_T2_DpNS2_10kernel_argIT3_EE_param_0,
	.param .u32 _ZN3cub18CUB_300001_SM_10006detail9transform16transform_kernelINS2_10policy_hubILb1EN4cuda3std3__45tupleIJPiEEEE10policy1000Ei4TenXS9_JS9_EEEvT0_iT1_T2_DpNS2_10kernel_argIT3_EE_param_1,
	.param .align 1 .b8 _ZN3cub18CUB_300001_SM_10006detail9transform16transform_kernelINS2_10policy_hubILb1EN4cuda3std3__45tupleIJPiEEEE10policy1000Ei4TenXS9_JS9_EEEvT0_iT1_T2_DpNS2_10kernel_argIT3_EE_param_2[1],
	.param .u64 .ptr .align 1 _ZN3cub18CUB_300001_SM_10006detail9transform16transform_kernelINS2_10policy_hubILb1EN4cuda3std3__45tupleIJPiEEEE10policy1000Ei4TenXS9_JS9_EEEvT0_iT1_T2_DpNS2_10kernel_argIT3_EE_param_3,
	.param .align 8 .b8 _ZN3cub18CUB_300001_SM_10006detail9transform16transform_kernelINS2_10policy_hubILb1EN4cuda3std3__45tupleIJPiEEEE10policy1000Ei4TenXS9_JS9_EEEvT0_iT1_T2_DpNS2_10kernel_argIT3_EE_param_4[16]
)
.maxntid 128
{
	.reg .pred 	%p<37>;
	.reg .b32 	%r<172>;
	.reg .b64 	%rd<66>;

	ld.param.u32 	%r50, [_ZN3cub18CUB_300001_SM_10006detail9transform16transform_kernelINS2_10policy_hubILb1EN4cuda3std3__45tupleIJPiEEEE10policy1000Ei4TenXS9_JS9_EEEvT0_iT1_T2_DpNS2_10kernel_argIT3_EE_param_0];
	ld.param.u64 	%rd15, [_ZN3cub18CUB_300001_SM_10006detail9transform16transform_kernelINS2_10policy_hubILb1EN4cuda3std3__45tupleIJPiEEEE10policy1000Ei4TenXS9_JS9_EEEvT0_iT1_T2_DpNS2_10kernel_argIT3_EE_param_4];
	ld.param.u32 	%r49, [_ZN3cub18CUB_300001_SM_10006detail9transform16transform_kernelINS2_10policy_hubILb1EN4cuda3std3__45tupleIJPiEEEE10policy1000Ei4TenXS9_JS9_EEEvT0_iT1_T2_DpNS2_10kernel_argIT3_EE_param_1];
	ld.param.u64 	%rd16, [_ZN3cub18CUB_300001_SM_10006detail9transform16transform_kernelINS2_10policy_hubILb1EN4cuda3std3__45tupleIJPiEEEE10policy1000Ei4TenXS9_JS9_EEEvT0_iT1_T2_DpNS2_10kernel_argIT3_EE_param_3];
	cvta.to.global.u64 	%rd1, %rd16;
	cvta.to.global.u64 	%rd2, %rd15;
	shl.b32 	%r1, %r49, 7;
	mov.u32 	%r51, %ctaid.x;
	mul.lo.s32 	%r2, %r1, %r51;
	sub.s32 	%r3, %r50, %r2;
	min.s32 	%r4, %r1, %r3;
	shl.b32 	%r5, %r4, 2;
	mov.u32 	%r6, %tid.x;
	shl.b32 	%r160, %r6, 7;
	setp.ge.s32 	%p1, %r160, %r5;
	@%p1 bra 	$L__BB6_3;
	mul.wide.u32 	%rd17, %r6, 128;
	add.s64 	%rd18, %rd2, %rd17;
	mul.wide.s32 	%rd19, %r2, 4;
	add.s64 	%rd64, %rd18, %rd19;
$L__BB6_2:
	.pragma "nounroll";
	// begin inline asm
	prefetch.global.L2 [%rd64];
	// end inline asm
	add.s32 	%r160, %r160, 16384;
	add.s64 	%rd64, %rd64, 16384;
	setp.lt.s32 	%p2, %r160, %r5;
	@%p2 bra 	$L__BB6_2;
$L__BB6_3:
	mul.wide.s32 	%rd21, %r2, 4;
	add.s64 	%rd6, %rd2, %rd21;
	add.s64 	%rd7, %rd1, %rd21;
	setp.gt.s32 	%p3, %r1, %r3;
	@%p3 bra 	$L__BB6_17;
	setp.lt.s32 	%p4, %r49, 1;
	@%p4 bra 	$L__BB6_58;
	and.b32  	%r10, %r49, 15;
	setp.lt.u32 	%p5, %r49, 16;
	mov.b32 	%r167, 0;
	@%p5 bra 	$L__BB6_8;
	and.b32  	%r167, %r49, 2147483632;
	neg.s32 	%r162, %r167;
	add.s32 	%r161, %r6, 1152;
	mul.wide.u32 	%rd22, %r6, 4;
	or.b64  	%rd65, %rd22, 4096;
$L__BB6_7:
	.pragma "nounroll";
	mul.wide.s32 	%rd23, %r161, 4;
	add.s64 	%rd24, %rd23, 1536;
	add.s64 	%rd25, %rd6, %rd65;
	ld.global.u32 	%r53, [%rd25+-4096];
	mul.lo.s32 	%r54, %r53, 10;
	add.s64 	%rd26, %rd7, %rd65;
	st.global.u32 	[%rd26+-4096], %r54;
	ld.global.u32 	%r55, [%rd25+-3584];
	mul.lo.s32 	%r56, %r55, 10;
	st.global.u32 	[%rd26+-3584], %r56;
	ld.global.u32 	%r57, [%rd25+-3072];
	mul.lo.s32 	%r58, %r57, 10;
	st.global.u32 	[%rd26+-3072], %r58;
	ld.global.u32 	%r59, [%rd25+-2560];
	mul.lo.s32 	%r60, %r59, 10;
	st.global.u32 	[%rd26+-2560], %r60;
	ld.global.u32 	%r61, [%rd25+-2048];
	mul.lo.s32 	%r62, %r61, 10;
	st.global.u32 	[%rd26+-2048], %r62;
	ld.global.u32 	%r63, [%rd25+-1536];
	mul.lo.s32 	%r64, %r63, 10;
	st.global.u32 	[%rd26+-1536], %r64;
	ld.global.u32 	%r65, [%rd25+-1024];
	mul.lo.s32 	%r66, %r65, 10;
	st.global.u32 	[%rd26+-1024], %r66;
	ld.global.u32 	%r67, [%rd25+-512];
	mul.lo.s32 	%r68, %r67, 10;
	st.global.u32 	[%rd26+-512], %r68;
	ld.global.u32 	%r69, [%rd25];
	mul.lo.s32 	%r70, %r69, 10;
	st.global.u32 	[%rd26], %r70;
	add.s64 	%rd27, %rd6, %rd24;
	ld.global.u32 	%r71, [%rd27+-1536];
	mul.lo.s32 	%r72, %r71, 10;
	add.s64 	%rd28, %rd7, %rd24;
	st.global.u32 	[%rd28+-1536], %r72;
	ld.global.u32 	%r73, [%rd27+-1024];
	mul.lo.s32 	%r74, %r73, 10;
	st.global.u32 	[%rd28+-1024], %r74;
	ld.global.u32 	%r75, [%rd27+-512];
	mul.lo.s32 	%r76, %r75, 10;
	st.global.u32 	[%rd28+-512], %r76;
	ld.global.u32 	%r77, [%rd27];
	mul.lo.s32 	%r78, %r77, 10;
	st.global.u32 	[%rd28], %r78;
	ld.global.u32 	%r79, [%rd27+512];
	mul.lo.s32 	%r80, %r79, 10;
	st.global.u32 	[%rd28+512], %r80;
	ld.global.u32 	%r81, [%rd27+1024];
	mul.lo.s32 	%r82, %r81, 10;
	st.global.u32 	[%rd28+1024], %r82;
	ld.global.u32 	%r83, [%rd27+1536];
	mul.lo.s32 	%r84, %r83, 10;
	st.global.u32 	[%rd28+1536], %r84;
	add.s32 	%r162, %r162, 16;
	add.s32 	%r161, %r161, 2048;
	add.s64 	%rd65, %rd65, 8192;
	setp.eq.s32 	%p6, %r162, 0;
	@%p6 bra 	$L__BB6_8;
	bra.uni 	$L__BB6_7;
$L__BB6_8:
	setp.eq.s32 	%p7, %r10, 0;
	@%p7 bra 	$L__BB6_58;
	and.b32  	%r37, %r49, 7;
	setp.lt.u32 	%p8, %r10, 8;
	@%p8 bra 	$L__BB6_11;
	shl.b32 	%r85, %r167, 7;
	add.s32 	%r86, %r85, %r6;
	mul.wide.s32 	%rd29, %r86, 4;
	add.s64 	%rd30, %rd6, %rd29;
	ld.global.u32 	%r87, [%rd30];
	mul.lo.s32 	%r88, %r87, 10;
	add.s64 	%rd31, %rd7, %rd29;
	st.global.u32 	[%rd31], %r88;
	ld.global.u32 	%r89, [%rd30+512];
	mul.lo.s32 	%r90, %r89, 10;
	st.global.u32 	[%rd31+512], %r90;
	ld.global.u32 	%r91, [%rd30+1024];
	mul.lo.s32 	%r92, %r91, 10;
	st.global.u32 	[%rd31+1024], %r92;
	ld.global.u32 	%r93, [%rd30+1536];
	mul.lo.s32 	%r94, %r93, 10;
	st.global.u32 	[%rd31+1536], %r94;
	ld.global.u32 	%r95, [%rd30+2048];
	mul.lo.s32 	%r96, %r95, 10;
	st.global.u32 	[%rd31+2048], %r96;
	ld.global.u32 	%r97, [%rd30+2560];
	mul.lo.s32 	%r98, %r97, 10;
	st.global.u32 	[%rd31+2560], %r98;
	ld.global.u32 	%r99, [%rd30+3072];
	mul.lo.s32 	%r100, %r99, 10;
	st.global.u32 	[%rd31+3072], %r100;
	ld.global.u32 	%r101, [%rd30+3584];
	mul.lo.s32 	%r102, %r101, 10;
	st.global.u32 	[%rd31+3584], %r102;
	add.s32 	%r167, %r167, 8;
$L__BB6_11:
	setp.eq.s32 	%p9, %r37, 0;
	@%p9 bra 	$L__BB6_58;
	and.b32  	%r40, %r49, 3;
	setp.lt.u32 	%p10, %r37, 4;
	@%p10 bra 	$L__BB6_14;
	shl.b32 	%r103, %r167, 7;
	add.s32 	%r104, %r103, %r6;
	mul.wide.s32 	%rd32, %r104, 4;
	add.s64 	%rd33, %rd6, %rd32;
	ld.global.u32 	%r105, [%rd33];
	mul.lo.s32 	%r106, %r105, 10;
	add.s64 	%rd34, %rd7, %rd32;
	st.global.u32 	[%rd34], %r106;
	ld.global.u32 	%r107, [%rd33+512];
	mul.lo.s32 	%r108, %r107, 10;
	st.global.u32 	[%rd34+512], %r108;
	ld.global.u32 	%r109, [%rd33+1024];
	mul.lo.s32 	%r110, %r109, 10;
	st.global.u32 	[%rd34+1024], %r110;
	ld.global.u32 	%r111, [%rd33+1536];
	mul.lo.s32 	%r112, %r111, 10;
	st.global.u32 	[%rd34+1536], %r112;
	add.s32 	%r167, %r167, 4;
$L__BB6_14:
	setp.eq.s32 	%p11, %r40, 0;
	@%p11 bra 	$L__BB6_58;
	shl.b32 	%r113, %r167, 7;
	add.s32 	%r171, %r6, %r113;
	neg.s32 	%r170, %r40;
$L__BB6_16:
	.pragma "nounroll";
	mul.wide.s32 	%rd36, %r171, 4;
	add.s64 	%rd37, %rd7, %rd36;
	add.s64 	%rd38, %rd6, %rd36;
	ld.global.u32 	%r114, [%rd38];
	mul.lo.s32 	%r115, %r114, 10;
	st.global.u32 	[%rd37], %r115;
	add.s32 	%r171, %r171, 128;
	add.s32 	%r170, %r170, 1;
	setp.ne.s32 	%p12, %r170, 0;
	@%p12 bra 	$L__BB6_16;
	bra.uni 	$L__BB6_58;
$L__BB6_17:
	setp.lt.s32 	%p13, %r49, 1;
	@%p13 bra 	$L__BB6_58;
	and.b32  	%r14, %r49, 7;
	setp.lt.u32 	%p14, %r49, 8;
	mov.b32 	%r164, 0;
	@%p14 bra 	$L__BB6_37;
	and.b32  	%r164, %r49, 2147483640;
	mov.b32 	%r163, 0;
$L__BB6_20:
	.pragma "nounroll";
	shl.b32 	%r118, %r163, 7;
	add.s32 	%r21, %r118, %r6;
	setp.ge.s32 	%p15, %r21, %r4;
	@%p15 bra 	$L__BB6_22;
	mul.wide.u32 	%rd39, %r21, 4;
	add.s64 	%rd40, %rd6, %rd39;
	ld.global.u32 	%r119, [%rd40];
	mul.lo.s32 	%r120, %r119, 10;
	add.s64 	%rd41, %rd7, %rd39;
	st.global.u32 	[%rd41], %r120;
$L__BB6_22:
	add.s32 	%r121, %r21, 128;
	setp.ge.s32 	%p16, %r121, %r4;
	mul.wide.s32 	%rd42, %r121, 4;
	add.s64 	%rd11, %rd6, %rd42;
	add.s64 	%rd12, %rd7, %rd42;
	@%p16 bra 	$L__BB6_24;
	ld.global.u32 	%r122, [%rd11];
	mul.lo.s32 	%r123, %r122, 10;
	st.global.u32 	[%rd12], %r123;
$L__BB6_24:
	add.s32 	%r124, %r21, 256;
	setp.ge.s32 	%p17, %r124, %r4;
	@%p17 bra 	$L__BB6_26;
	ld.global.u32 	%r125, [%rd11+512];
	mul.lo.s32 	%r126, %r125, 10;
	st.global.u32 	[%rd12+512], %r126;
$L__BB6_26:
	add.s32 	%r127, %r21, 384;
	setp.ge.s32 	%p18, %r127, %r4;
	@%p18 bra 	$L__BB6_28;
	ld.global.u32 	%r128, [%rd11+1024];
	mul.lo.s32 	%r129, %r128, 10;
	st.global.u32 	[%rd12+1024], %r129;
$L__BB6_28:
	add.s32 	%r130, %r21, 512;
	setp.ge.s32 	%p19, %r130, %r4;
	@%p19 bra 	$L__BB6_30;
	ld.global.u32 	%r131, [%rd11+1536];
	mul.lo.s32 	%r132, %r131, 10;
	st.global.u32 	[%rd12+1536], %r132;
$L__BB6_30:
	add.s32 	%r133, %r21, 640;
	setp.ge.s32 	%p20, %r133, %r4;
	@%p20 bra 	$L__BB6_32;
	ld.global.u32 	%r134, [%rd11+2048];
	mul.lo.s32 	%r135, %r134, 10;
	st.global.u32 	[%rd12+2048], %r135;
$L__BB6_32:
	add.s32 	%r136, %r21, 768;
	setp.ge.s32 	%p21, %r136, %r4;
	@%p21 bra 	$L__BB6_34;
	ld.global.u32 	%r137, [%rd11+2560];
	mul.lo.s32 	%r138, %r137, 10;
	st.global.u32 	[%rd12+2560], %r138;
$L__BB6_34:
	add.s32 	%r139, %r21, 896;
	setp.ge.s32 	%p22, %r139, %r4;
	@%p22 bra 	$L__BB6_36;
	ld.global.u32 	%r140, [%rd11+3072];
	mul.lo.s32 	%r141, %r140, 10;
	st.global.u32 	[%rd12+3072], %r141;
$L__BB6_36:
	add.s32 	%r163, %r163, 8;
	setp.ne.s32 	%p23, %r163, %r164;
	@%p23 bra 	$L__BB6_20;
$L__BB6_37:
	setp.eq.s32 	%p24, %r14, 0;
	@%p24 bra 	$L__BB6_58;
	and.b32  	%r24, %r49, 3;
	setp.lt.u32 	%p25, %r14, 4;
	@%p25 bra 	$L__BB6_48;
	shl.b32 	%r142, %r164, 7;
	add.s32 	%r25, %r142, %r6;
	setp.ge.s32 	%p26, %r25, %r4;
	@%p26 bra 	$L__BB6_41;
	mul.wide.s32 	%rd43, %r25, 4;
	add.s64 	%rd44, %rd6, %rd43;
	ld.global.u32 	%r143, [%rd44];
	mul.lo.s32 	%r144, %r143, 10;
	add.s64 	%rd45, %rd7, %rd43;
	st.global.u32 	[%rd45], %r144;
$L__BB6_41:
	add.s32 	%r26, %r25, 128;
	setp.ge.s32 	%p27, %r26, %r4;
	@%p27 bra 	$L__BB6_43;
	mul.wide.s32 	%rd46, %r26, 4;
	add.s64 	%rd47, %rd6, %rd46;
	ld.global.u32 	%r145, [%rd47];
	mul.lo.s32 	%r146, %r145, 10;
	add.s64 	%rd48, %rd7, %rd46;
	st.global.u32 	[%rd48], %r146;
$L__BB6_43:
	add.s32 	%r27, %r25, 256;
	setp.ge.s32 	%p28, %r27, %r4;
	@%p28 bra 	$L__BB6_45;
	mul.wide.s32 	%rd49, %r27, 4;
	add.s64 	%rd50, %rd6, %rd49;
	ld.global.u32 	%r147, [%rd50];
	mul.lo.s32 	%r148, %r147, 10;
	add.s64 	%rd51, %rd7, %rd49;
	st.global.u32 	[%rd51], %r148;
$L__BB6_45:
	add.s32 	%r28, %r25, 384;
	setp.ge.s32 	%p29, %r28, %r4;
	@%p29 bra 	$L__BB6_47;
	mul.wide.s32 	%rd52, %r28, 4;
	add.s64 	%rd53, %rd6, %rd52;
	ld.global.u32 	%r149, [%rd53];
	mul.lo.s32 	%r150, %r149, 10;
	add.s64 	%rd54, %rd7, %rd52;
	st.global.u32 	[%rd54], %r150;
$L__BB6_47:
	add.s32 	%r164, %r164, 4;
$L__BB6_48:
	setp.eq.s32 	%p30, %r24, 0;
	@%p30 bra 	$L__BB6_58;
	setp.eq.s32 	%p31, %r24, 1;
	@%p31 bra 	$L__BB6_55;
	shl.b32 	%r151, %r164, 7;
	add.s32 	%r31, %r151, %r6;
	setp.ge.s32 	%p32, %r31, %r4;
	@%p32 bra 	$L__BB6_52;
	mul.wide.s32 	%rd55, %r31, 4;
	add.s64 	%rd56, %rd6, %rd55;
	ld.global.u32 	%r152, [%rd56];
	mul.lo.s32 	%r153, %r152, 10;
	add.s64 	%rd57, %rd7, %rd55;
	st.global.u32 	[%rd57], %r153;
$L__BB6_52:
	add.s32 	%r32, %r31, 128;
	setp.ge.s32 	%p33, %r32, %r4;
	@%p33 bra 	$L__BB6_54;
	mul.wide.s32 	%rd58, %r32, 4;
	add.s64 	%rd59, %rd6, %rd58;
	ld.global.u32 	%r154, [%rd59];
	mul.lo.s32 	%r155, %r154, 10;
	add.s64 	%rd60, %rd7, %rd58;
	st.global.u32 	[%rd60], %r155;
$L__BB6_54:
	add.s32 	%r164, %r164, 2;
$L__BB6_55:
	and.b32  	%r156, %r49, 1;
	setp.eq.b32 	%p34, %r156, 1;
	not.pred 	%p35, %p34;
	@%p35 bra 	$L__BB6_58;
	shl.b32 	%r157, %r164, 7;
	add.s32 	%r35, %r157, %r6;
	setp.ge.s32 	%p36, %r35, %r4;
	@%p36 bra 	$L__BB6_58;
	mul.wide.s32 	%rd61, %r35, 4;
	add.s64 	%rd62, %rd6, %rd61;
	ld.global.u32 	%r158, [%rd62];
	mul.lo.s32 	%r159, %r158, 10;
	add.s64 	%rd63, %rd7, %rd61;
	st.global.u32 	[%rd63], %r159;
$L__BB6_58:
	ret;

}
	// .globl	_ZN3cub18CUB_300001_SM_10006detail9transform16transform_kernelINS2_10policy_hubILb1EN4cuda3std3__45tupleIJPiEEEE10policy1000El4TenXS9_JS9_EEEvT0_iT1_T2_DpNS2_10kernel_argIT3_EE
.visible .entry _ZN3cub18CUB_300001_SM_10006detail9transform16transform_kernelINS2_10policy_hubILb1EN4cuda3std3__45tupleIJPiEEEE10policy1000El4TenXS9_JS9_EEEvT0_iT1_T2_DpNS2_10kernel_argIT3_EE(
	.param .u64 _ZN3cub18CUB_300001_SM_10006detail9transform16transform_kernelINS2_10policy_hubILb1EN4cuda3std3__45tupleIJPiEEEE10policy1000El4TenXS9_JS9_EEEvT0_iT1_T2_DpNS2_10kernel_argIT3_EE_param_0,
	.param .u32 _ZN3cub18CUB_300001_SM_10006detail9transform16transform_kernelINS2_10policy_hubILb1EN4cuda3std3__45tupleIJPiEEEE10policy1000El4TenXS9_JS9_EEEvT0_iT1_T2_DpNS2_10kernel_argIT3_EE_param_1,
	.param .align 1 .b8 _ZN3cub18CUB_300001_SM_10006detail9transform16transform_kernelINS2_10policy_hubILb1EN4cuda3std3__45tupleIJPiEEEE10policy1000El4TenXS9_JS9_EEEvT0_iT1_T2_DpNS2_10kernel_argIT3_EE_param_2[1],
	.param .u64 .ptr .align 1 _ZN3cub18CUB_300001_SM_10006detail9transform16transform_kernelINS2_10policy_hubILb1EN4cuda3std3__45tupleIJPiEEEE10policy1000El4TenXS9_JS9_EEEvT0_iT1_T2_DpNS2_10kernel_argIT3_EE_param_3,
	.param .align 8 .b8 _ZN3cub18CUB_300001_SM_10006detail9transform16transform_kernelINS2_10policy_hubILb1EN4cuda3std3__45tupleIJPiEEEE10policy1000El4TenXS9_JS9_EEEvT0_iT1_T2_DpNS2_10kernel_argIT3_EE_param_4[16]
)
.maxntid 128
{
	.reg .pred 	%p<37>;
	.reg .b32 	%r<169>;
	.reg .b64 	%rd<72>;

	ld.param.u64 	%rd16, [_ZN3cub18CUB_300001_SM_10006detail9transform16transform_kernelINS2_10policy_hubILb1EN4cuda3std3__45tupleIJPiEEEE10policy1000El4TenXS9_JS9_EEEvT0_iT1_T2_DpNS2_10kernel_argIT3_EE_param_0];
	ld.param.u64 	%rd17, [_ZN3cub18CUB_300001_SM_10006detail9transform16transform_kernelINS2_10policy_hubILb1EN4cuda3std3__45tupleIJPiEEEE10policy1000El4TenXS9_JS9_EEEvT0_iT1_T2_DpNS2_10kernel_argIT3_EE_param_4];
	ld.param.u32 	%r47, [_ZN3cub18CUB_300001_SM_10006detail9transform16transform_kernelINS2_10policy_hubILb1EN4cuda3std3__45tupleIJPiEEEE10policy1000El4TenXS9_JS9_EEEvT0_iT1_T2_DpNS2_10kernel_argIT3_EE_param_1];
	ld.param.u64 	%rd18, [_ZN3cub18CUB_300001_SM_10006detail9transform16transform_kernelINS2_10policy_hubILb1EN4cuda3std3__45tupleIJPiEEEE10policy1000El4TenXS9_JS9_EEEvT0_iT1_T2_DpNS2_10kernel_argIT3_EE_param_3];
	cvta.to.global.u64 	%rd1, %rd18;
	cvta.to.global.u64 	%rd2, %rd17;
	shl.b32 	%r1, %r47, 7;
	mov.u32 	%r48, %ctaid.x;
	cvt.u64.u32 	%rd19, %r48;
	cvt.s64.s32 	%rd20, %r1;
	mul.lo.s64 	%rd3, %rd20, %rd19;
	sub.s64 	%rd21, %rd16, %rd3;
	min.s64 	%rd22, %rd21, %rd20;
	cvt.u32.u64 	%r2, %rd22;
	shl.b32 	%r3, %r2, 2;
	mov.u32 	%r4, %tid.x;
	shl.b32 	%r157, %r4, 7;
	setp.ge.s32 	%p1, %r157, %r3;
	@%p1 bra 	$L__BB7_3;
	shl.b64 	%rd23, %rd3, 2;
	add.s64 	%rd24, %rd2, %rd23;
	mul.wide.u32 	%rd25, %r4, 128;
	add.s64 	%rd70, %rd24, %rd25;
$L__BB7_2:
	.pragma "nounroll";
	// begin inline asm
	prefetch.global.L2 [%rd70];
	// end inline asm
	add.s32 	%r157, %r157, 16384;
	add.s64 	%rd70, %rd70, 16384;
	setp.lt.s32 	%p2, %r157, %r3;
	@%p2 bra 	$L__BB7_2;
$L__BB7_3:
	shl.b64 	%rd27, %rd3, 2;
	add.s64 	%rd7, %rd2, %rd27;
	add.s64 	%rd8, %rd1, %rd27;
	setp.eq.s32 	%p3, %r1, %r2;
	@%p3 bra 	$L__BB7_45;
	setp.lt.s32 	%p4, %r47, 1;
	@%p4 bra 	$L__BB7_58;
	and.b32  	%r8, %r47, 7;
	setp.lt.u32 	%p5, %r47, 8;
	mov.b32 	%r166, 0;
	@%p5 bra 	$L__BB7_24;
	and.b32  	%r166, %r47, 2147483640;
	mov.b32 	%r160, 0;
$L__BB7_7:
	.pragma "nounroll";
	shl.b32 	%r51, %r160, 7;
	add.s32 	%r19, %r51, %r4;
	setp.ge.s32 	%p6, %r19, %r2;
	@%p6 bra 	$L__BB7_9;
	mul.wide.u32 	%rd28, %r19, 4;
	add.s64 	%rd29, %rd7, %rd28;
	ld.global.u32 	%r52, [%rd29];
	mul.lo.s32 	%r53, %r52, 10;
	add.s64 	%rd30, %rd8, %rd28;
	st.global.u32 	[%rd30], %r53;
$L__BB7_9:
	add.s32 	%r54, %r19, 128;
	setp.ge.s32 	%p7, %r54, %r2;
	mul.wide.s32 	%rd31, %r54, 4;
	add.s64 	%rd12, %rd7, %rd31;
	add.s64 	%rd13, %rd8, %rd31;
	@%p7 bra 	$L__BB7_11;
	ld.global.u32 	%r55, [%rd12];
	mul.lo.s32 	%r56, %r55, 10;
	st.global.u32 	[%rd13], %r56;
$L__BB7_11:
	add.s32 	%r57, %r19, 256;
	setp.ge.s32 	%p8, %r57, %r2;
	@%p8 bra 	$L__BB7_13;
	ld.global.u32 	%r58, [%rd12+512];
	mul.lo.s32 	%r59, %r58, 10;
	st.global.u32 	[%rd13+512], %r59;
$L__BB7_13:
	add.s32 	%r60, %r19, 384;
	setp.ge.s32 	%p9, %r60, %r2;
	@%p9 bra 	$L__BB7_15;
	ld.global.u32 	%r61, [%rd12+1024];
	mul.lo.s32 	%r62, %r61, 10;
	st.global.u32 	[%rd13+1024], %r62;
$L__BB7_15:
	add.s32 	%r63, %r19, 512;
	setp.ge.s32 	%p10, %r63, %r2;
	@%p10 bra 	$L__BB7_17;
	ld.global.u32 	%r64, [%rd12+1536];
	mul.lo.s32 	%r65, %r64, 10;
	st.global.u32 	[%rd13+1536], %r65;
$L__BB7_17:
	add.s32 	%r66, %r19, 640;
	setp.ge.s32 	%p11, %r66, %r2;
	@%p11 bra 	$L__BB7_19;
	ld.global.u32 	%r67, [%rd12+2048];
	mul.lo.s32 	%r68, %r67, 10;
	st.global.u32 	[%rd13+2048], %r68;
$L__BB7_19:
	add.s32 	%r69, %r19, 768;
	setp.ge.s32 	%p12, %r69, %r2;
	@%p12 bra 	$L__BB7_21;
	ld.global.u32 	%r70, [%rd12+2560];
	mul.lo.s32 	%r71, %r70, 10;
	st.global.u32 	[%rd13+2560], %r71;
$L__BB7_21:
	add.s32 	%r72, %r19, 896;
	setp.ge.s32 	%p13, %r72, %r2;
	@%p13 bra 	$L__BB7_23;
	ld.global.u32 	%r73, [%rd12+3072];
	mul.lo.s32 	%r74, %r73, 10;
	st.global.u32 	[%rd13+3072], %r74;
$L__BB7_23:
	add.s32 	%r160, %r160, 8;
	setp.eq.s32 	%p14, %r160, %r166;
	@%p14 bra 	$L__BB7_24;
	bra.uni 	$L__BB7_7;
$L__BB7_24:
	setp.eq.s32 	%p15, %r8, 0;
	@%p15 bra 	$L__BB7_58;
	and.b32  	%r35, %r47, 3;
	setp.lt.u32 	%p16, %r8, 4;
	@%p16 bra 	$L__BB7_35;
	shl.b32 	%r75, %r166, 7;
	add.s32 	%r36, %r75, %r4;
	setp.ge.s32 	%p17, %r36, %r2;
	@%p17 bra 	$L__BB7_28;
	mul.wide.s32 	%rd32, %r36, 4;
	add.s64 	%rd33, %rd7, %rd32;
	ld.global.u32 	%r76, [%rd33];
	mul.lo.s32 	%r77, %r76, 10;
	add.s64 	%rd34, %rd8, %rd32;
	st.global.u32 	[%rd34], %r77;
$L__BB7_28:
	add.s32 	%r37, %r36, 128;
	setp.ge.s32 	%p18, %r37, %r2;
	@%p18 bra 	$L__BB7_30;
	mul.wide.s32 	%rd35, %r37, 4;
	add.s64 	%rd36, %rd7, %rd35;
	ld.global.u32 	%r78, [%rd36];
	mul.lo.s32 	%r79, %r78, 10;
	add.s64 	%rd37, %rd8, %rd35;
	st.global.u32 	[%rd37], %r79;
$L__BB7_30:
	add.s32 	%r38, %r36, 256;
	setp.ge.s32 	%p19, %r38, %r2;
	@%p19 bra 	$L__BB7_32;
	mul.wide.s32 	%rd38, %r38, 4;
	add.s64 	%rd39, %rd7, %rd38;
	ld.global.u32 	%r80, [%rd39];
	mul.lo.s32 	%r81, %r80, 10;
	add.s64 	%rd40, %rd8, %rd38;
	st.global.u32 	[%rd40], %r81;
$L__BB7_32:
	add.s32 	%r39, %r36, 384;
	setp.ge.s32 	%p20, %r39, %r2;
	@%p20 bra 	$L__BB7_34;
	mul.wide.s32 	%rd41, %r39, 4;
	add.s64 	%rd42, %rd7, %rd41;
	ld.global.u32 	%r82, [%rd42];
	mul.lo.s32 	%r83, %r82, 10;
	add.s64 	%rd43, %rd8, %rd41;
	st.global.u32 	[%rd43], %r83;
$L__BB7_34:
	add.s32 	%r166, %r166, 4;
$L__BB7_35:
	setp.eq.s32 	%p21, %r35, 0;
	@%p21 bra 	$L__BB7_58;
	setp.eq.s32 	%p22, %r35, 1;
	@%p22 bra 	$L__BB7_42;
	shl.b32 	%r84, %r166, 7;
	add.s32 	%r42, %r84, %r4;
	setp.ge.s32 	%p23, %r42, %r2;
	@%p23 bra 	$L__BB7_39;
	mul.wide.s32 	%rd44, %r42, 4;
	add.s64 	%rd45, %rd7, %rd44;
	ld.global.u32 	%r85, [%rd45];
	mul.lo.s32 	%r86, %r85, 10;
	add.s64 	%rd46, %rd8, %rd44;
	st.global.u32 	[%rd46], %r86;
$L__BB7_39:
	add.s32 	%r43, %r42, 128;
	setp.ge.s32 	%p24, %r43, %r2;
	@%p24 bra 	$L__BB7_41;
	mul.wide.s32 	%rd47, %r43, 4;
	add.s64 	%rd48, %rd7, %rd47;
	ld.global.u32 	%r87, [%rd48];
	mul.lo.s32 	%r88, %r87, 10;
	add.s64 	%rd49, %rd8, %rd47;
	st.global.u32 	[%rd49], %r88;
$L__BB7_41:
	add.s32 	%r166, %r166, 2;
$L__BB7_42:
	and.b32  	%r89, %r47, 1;
	setp.eq.b32 	%p25, %r89, 1;
	not.pred 	%p26, %p25;
	@%p26 bra 	$L__BB7_58;
	shl.b32 	%r90, %r166, 7;
	add.s32 	%r46, %r90, %r4;
	setp.ge.s32 	%p27, %r46, %r2;
	@%p27 bra 	$L__BB7_58;
	mul.wide.s32 	%rd50, %r46, 4;
	add.s64 	%rd51, %rd7, %rd50;
	ld.global.u32 	%r91, [%rd51];
	mul.lo.s32 	%r92, %r91, 10;
	add.s64 	%rd52, %rd8, %rd50;
	st.global.u32 	[%rd52], %r92;
	bra.uni 	$L__BB7_58;
$L__BB7_45:
	setp.lt.s32 	%p28, %r47, 1;
	@%p28 bra 	$L__BB7_58;
	and.b32  	%r10, %r47, 15;
	setp.lt.u32 	%p29, %r47, 16;
	mov.b32 	%r162, 0;
	@%p29 bra 	$L__BB7_49;
	and.b32  	%r162, %r47, 2147483632;
	neg.s32 	%r159, %r162;
	add.s32 	%r158, %r4, 1152;
	mul.wide.u32 	%rd53, %r4, 4;
	or.b64  	%rd71, %rd53, 4096;
$L__BB7_48:
	.pragma "nounroll";
	mul.wide.s32 	%rd54, %r158, 4;
	add.s64 	%rd55, %rd54, 1536;
	add.s64 	%rd56, %rd7, %rd71;
	ld.global.u32 	%r94, [%rd56+-4096];
	mul.lo.s32 	%r95, %r94, 10;
	add.s64 	%rd57, %rd8, %rd71;
	st.global.u32 	[%rd57+-4096], %r95;
	ld.global.u32 	%r96, [%rd56+-3584];
	mul.lo.s32 	%r97, %r96, 10;
	st.global.u32 	[%rd57+-3584], %r97;
	ld.global.u32 	%r98, [%rd56+-3072];
	mul.lo.s32 	%r99, %r98, 10;
	st.global.u32 	[%rd57+-3072], %r99;
	ld.global.u32 	%r100, [%rd56+-2560];
	mul.lo.s32 	%r101, %r100, 10;
	st.global.u32 	[%rd57+-2560], %r101;
	ld.global.u32 	%r102, [%rd56+-2048];
	mul.lo.s32 	%r103, %r102, 10;
	st.global.u32 	[%rd57+-2048], %r103;
	ld.global.u32 	%r104, [%rd56+-1536];
	mul.lo.s32 	%r105, %r104, 10;
	st.global.u32 	[%rd57+-1536], %r105;
	ld.global.u32 	%r106, [%rd56+-1024];
	mul.lo.s32 	%r107, %r106, 10;
	st.global.u32 	[%rd57+-1024], %r107;
	ld.global.u32 	%r108, [%rd56+-512];
	mul.lo.s32 	%r109, %r108, 10;
	st.global.u32 	[%rd57+-512], %r109;
	ld.global.u32 	%r110, [%rd56];
	mul.lo.s32 	%r111, %r110, 10;
	st.global.u32 	[%rd57], %r111;
	add.s64 	%rd58, %rd7, %rd55;
	ld.global.u32 	%r112, [%rd58+-1536];
	mul.lo.s32 	%r113, %r112, 10;
	add.s64 	%rd59, %rd8, %rd55;
	st.global.u32 	[%rd59+-1536], %r113;
	ld.global.u32 	%r114, [%rd58+-1024];
	mul.lo.s32 	%r115, %r114, 10;
	st.global.u32 	[%rd59+-1024], %r115;
	ld.global.u32 	%r116, [%rd58+-512];
	mul.lo.s32 	%r117, %r116, 10;
	st.global.u32 	[%rd59+-512], %r117;
	ld.global.u32 	%r118, [%rd58];
	mul.lo.s32 	%r119, %r118, 10;
	st.global.u32 	[%rd59], %r119;
	ld.global.u32 	%r120, [%rd58+512];
	mul.lo.s32 	%r121, %r120, 10;
	st.global.u32 	[%rd59+512], %r121;
	ld.global.u32 	%r122, [%rd58+1024];
	mul.lo.s32 	%r123, %r122, 10;
	st.global.u32 	[%rd59+1024], %r123;
	ld.global.u32 	%r124, [%rd58+1536];
	mul.lo.s32 	%r125, %r124, 10;
	st.global.u32 	[%rd59+1536], %r125;
	add.s32 	%r159, %r159, 16;
	add.s32 	%r158, %r158, 2048;
	add.s64 	%rd71, %rd71, 8192;
	setp.eq.s32 	%p30, %r159, 0;
	@%p30 bra 	$L__BB7_49;
	bra.uni 	$L__BB7_48;
$L__BB7_49:
	setp.eq.s32 	%p31, %r10, 0;
	@%p31 bra 	$L__BB7_58;
	and.b32  	%r22, %r47, 7;
	setp.lt.u32 	%p32, %r10, 8;
	@%p32 bra 	$L__BB7_52;
	shl.b32 	%r126, %r162, 7;
	add.s32 	%r127, %r126, %r4;
	mul.wide.s32 	%rd60, %r127, 4;
	add.s64 	%rd61, %rd7, %rd60;
	ld.global.u32 	%r128, [%rd61];
	mul.lo.s32 	%r129, %r128, 10;
	add.s64 	%rd62, %rd8, %rd60;
	st.global.u32 	[%rd62], %r129;
	ld.global.u32 	%r130, [%rd61+512];
	mul.lo.s32 	%r131, %r130, 10;
	st.global.u32 	[%rd62+512], %r131;
	ld.global.u32 	%r132, [%rd61+1024];
	mul.lo.s32 	%r133, %r132, 10;
	st.global.u32 	[%rd62+1024], %r133;
	ld.global.u32 	%r134, [%rd61+1536];
	mul.lo.s32 	%r135, %r134, 10;
	st.global.u32 	[%rd62+1536], %r135;
	ld.global.u32 	%r136, [%rd61+2048];
	mul.lo.s32 	%r137, %r136, 10;
	st.global.u32 	[%rd62+2048], %r137;
	ld.global.u32 	%r138, [%rd61+2560];
	mul.lo.s32 	%r139, %r138, 10;
	st.global.u32 	[%rd62+2560], %r139;
	ld.global.u32 	%r140, [%rd61+3072];
	mul.lo.s32 	%r141, %r140, 10;
	st.global.u32 	[%rd62+3072], %r141;
	ld.global.u32 	%r142, [%rd61+3584];
	mul.lo.s32 	%r143, %r142, 10;
	st.global.u32 	[%rd62+3584], %r143;
	add.s32 	%r162, %r162, 8;
$L__BB7_52:
	setp.eq.s32 	%p33, %r22, 0;
	@%p33 bra 	$L__BB7_58;
	and.b32  	%r25, %r47, 3;
	setp.lt.u32 	%p34, %r22, 4;
	@%p34 bra 	$L__BB7_55;
	shl.b32 	%r144, %r162, 7;
	add.s32 	%r145, %r144, %r4;
	mul.wide.s32 	%rd63, %r145, 4;
	add.s64 	%rd64, %rd7, %rd63;
	ld.global.u32 	%r146, [%rd64];
	mul.lo.s32 	%r147, %r146, 10;
	add.s64 	%rd65, %rd8, %rd63;
	st.global.u32 	[%rd65], %r147;
	ld.global.u32 	%r148, [%rd64+512];
	mul.lo.s32 	%r149, %r148, 10;
	st.global.u32 	[%rd65+512], %r149;
	ld.global.u32 	%r150, [%rd64+1024];
	mul.lo.s32 	%r151, %r150, 10;
	st.global.u32 	[%rd65+1024], %r151;
	ld.global.u32 	%r152, [%rd64+1536];
	mul.lo.s32 	%r153, %r152, 10;
	st.global.u32 	[%rd65+1536], %r153;
	add.s32 	%r162, %r162, 4;
$L__BB7_55:
	setp.eq.s32 	%p35, %r25, 0;
	@%p35 bra 	$L__BB7_58;
	shl.b32 	%r154, %r162, 7;
	add.s32 	%r165, %r4, %r154;
	neg.s32 	%r164, %r25;
$L__BB7_57:
	.pragma "nounroll";
	mul.wide.s32 	%rd67, %r165, 4;
	add.s64 	%rd68, %rd8, %rd67;
	add.s64 	%rd69, %rd7, %rd67;
	ld.global.u32 	%r155, [%rd69];
	mul.lo.s32 	%r156, %r155, 10;
	st.global.u32 	[%rd68], %r156;
	add.s32 	%r165, %r165, 128;
	add.s32 	%r164, %r164, 1;
	setp.eq.s32 	%p36, %r164, 0;
	@%p36 bra 	$L__BB7_58;
	bra.uni 	$L__BB7_57;
$L__BB7_58:
	ret;

}


// ===== COMPILED SASS (sm_100) =====

	.target	sm_100

	.elftype	@"ET_EXEC"


//--------------------- .note.nv.tkinfo           --------------------------
	.section	.note.nv.tkinfo,"",@"SHT_NOTE"
	.sectionflags	@"SHF_NOTE_NV_TKINFO"
	.tkinfo
        /*0018*/ 	.word	0x00000002
        /*0030*/ 	.string	""
        /*0030*/ 	.string	"ptxas"
        /*0030*/ 	.string	"Cuda compilation tools, release 13.0, V13.0.88"
        /*0030*/ 	.string	"Build cuda_13.0.r13.0/compiler.36424714_0"
        /*0030*/ 	.string	"-arch sm_100 -m 64 "



//--------------------- .note.nv.cuinfo           --------------------------
	.section	.note.nv.cuinfo,"",@"SHT_NOTE"
	.sectionflags	@"SHF_NOTE_NV_CUINFO"
        /*0018*/ 	.short	0x0002
        /*001a*/ 	.short	0x0064
        /*001c*/ 	.short	0x0082
	.zero		2


//--------------------- .nv.info                  --------------------------
	.section	.nv.info,"",@"SHT_CUDA_INFO"
	.align	4


	//----- nvinfo : EIATTR_REGCOUNT
	.align		4
        /*0000*/ 	.byte	0x04, 0x2f
        /*0002*/ 	.short	(.L_46 - .L_45)
	.align		4
.L_45:
        /*0004*/ 	.word	index@(_ZN3cub18CUB_300001_SM_10006detail11EmptyKernelIvEEvv)
        /*0008*/ 	.word	0x00000004


	//----- nvinfo : EIATTR_FRAME_SIZE
	.align		4
.L_46:
        /*000c*/ 	.byte	0x04, 0x11
        /*000e*/ 	.short	(.L_48 - .L_47)
	.align		4
.L_47:
        /*0010*/ 	.word	index@(_ZN3cub18CUB_300001_SM_10006detail11EmptyKernelIvEEvv)
        /*0014*/ 	.word	0x00000000


	//----- nvinfo : EIATTR_REGCOUNT
	.align		4
.L_48:
        /*0018*/ 	.byte	0x04, 0x2f
        /*001a*/ 	.short	(.L_50 - .L_49)
	.align		4
.L_49:
        /*001c*/ 	.word	index@(_ZN3cub18CUB_300001_SM_10006detail8for_each13static_kernelINS2_12policy_hub_t12policy_500_tEmN6thrust24THRUST_300001_SM_1000_NS8cuda_cub20__uninitialized_fill7functorINS7_10device_ptrIiEEiEEEEvT0_T1_)
        /*0020*/ 	.word	0x00000008


	//----- nvinfo : EIATTR_FRAME_SIZE
	.align		4
.L_50:
        /*0024*/ 	.byte	0x04, 0x11
        /*0026*/ 	.short	(.L_52 - .L_51)
	.align		4
.L_51:
        /*0028*/ 	.word	index@(_ZN3cub18CUB_300001_SM_10006detail8for_each13static_kernelINS2_12policy_hub_t12policy_500_tEmN6thrust24THRUST_300001_SM_1000_NS8cuda_cub20__uninitialized_fill7functorINS7_10device_ptrIiEEiEEEEvT0_T1_)
        /*002c*/ 	.word	0x00000000


	//----- nvinfo : EIATTR_REGCOUNT
	.align		4
.L_52:
        /*0030*/ 	.byte	0x04, 0x2f
        /*0032*/ 	.short	(.L_54 - .L_53)
	.align		4
.L_53:
        /*0034*/ 	.word	index@(_ZN3cub18CUB_300001_SM_10006detail9transform16transform_kernelINS2_10policy_hubILb1EN4cuda3std3__45tupleIJN6thrust24THRUST_300001_SM_1000_NS6detail15normal_iteratorINSA_10device_ptrIiEEEEEEEE10policy1000Ei4TenXSF_JPiEEEvT0_iT1_T2_DpNS2_10kernel_argIT3_EE)
        /*0038*/ 	.word	0x0000001c


	//----- nvinfo : EIATTR_FRAME_SIZE
	.align		4
.L_54:
        /*003c*/ 	.byte	0x04, 0x11
        /*003e*/ 	.short	(.L_56 - .L_55)
	.align		4
.L_55:
        /*0040*/ 	.word	index@(_ZN3cub18CUB_300001_SM_10006detail9transform16transform_kernelINS2_10policy_hubILb1EN4cuda3std3__45tupleIJN6thrust24THRUST_300001_SM_1000_NS6detail15normal_iteratorINSA_10device_ptrIiEEEEEEEE10policy1000Ei4TenXSF_JPiEEEvT0_iT1_T2_DpNS2_10kernel_argIT3_EE)
        /*0044*/ 	.word	0x00000000


	//----- nvinfo : EIATTR_REGCOUNT
	.align		4
.L_56:
        /*0048*/ 	.byte	0x04, 0x2f
        /*004a*/ 	.short	(.L_58 - .L_57)
	.align		4
.L_57:
        /*004c*/ 	.word	index@(_ZN3cub18CUB_300001_SM_10006detail9transform16transform_kernelINS2_10policy_hubILb1EN4cuda3std3__45tupleIJN6thrust24THRUST_300001_SM_1000_NS6detail15normal_iteratorINSA_10device_ptrIiEEEEEEEE10policy1000El4TenXSF_JPiEEEvT0_iT1_T2_DpNS2_10kernel_argIT3_EE)
        /*0050*/ 	.word	0x0000001c


	//----- nvinfo : EIATTR_FRAME_SIZE
	.align		4
.L_58:
        /*0054*/ 	.byte	0x04, 0x11
        /*0056*/ 	.short	(.L_60 - .L_59)
	.align		4
.L_59:
        /*0058*/ 	.word	index@(_ZN3cub18CUB_300001_SM_10006detail9transform16transform_kernelINS2_10policy_hubILb1EN4cuda3std3__45tupleIJN6thrust24THRUST_300001_SM_1000_NS6detail15normal_iteratorINSA_10device_ptrIiEEEEEEEE10policy1000El4TenXSF_JPiEEEvT0_iT1_T2_DpNS2_10kernel_argIT3_EE)
        /*005c*/ 	.word	0x00000000


	//----- nvinfo : EIATTR_REGCOUNT
	.align		4
.L_60:
        /*0060*/ 	.byte	0x04, 0x2f
        /*0062*/ 	.short	(.L_62 - .L_61)
	.align		4
.L_61:
        /*0064*/ 	.word	index@(_ZN3cub18CUB_300001_SM_10006detail9transform16transform_kernelINS2_10policy_hubILb1EN4cuda3std3__45tupleIJN6thrust24THRUST_300001_SM_1000_NS10device_ptrIiEEEEEE10policy1000Ei4TenXSC_JPiEEEvT0_iT1_T2_DpNS2_10kernel_argIT3_EE)
        /*0068*/ 	.word	0x0000001c


	//----- nvinfo : EIATTR_FRAME_SIZE
	.align		4
.L_62:
        /*006c*/ 	.byte	0x04, 0x11
        /*006e*/ 	.short	(.L_64 - .L_63)
	.align		4
.L_63:
        /*0070*/ 	.word	index@(_ZN3cub18CUB_300001_SM_10006detail9transform16transform_kernelINS2_10policy_hubILb1EN4cuda3std3__45tupleIJN6thrust24THRUST_300001_SM_1000_NS10device_ptrIiEEEEEE10policy1000Ei4TenXSC_JPiEEEvT0_iT1_T2_DpNS2_10kernel_argIT3_EE)
        /*0074*/ 	.word	0x00000000


	//----- nvinfo : EIATTR_REGCOUNT
	.align		4
.L_64:
        /*0078*/ 	.byte	0x04, 0x2f
        /*007a*/ 	.short	(.L_66 - .L_65)
	.align		4
.L_65:
        /*007c*/ 	.word	index@(_ZN3cub18CUB_300001_SM_10006detail9transform16transform_kernelINS2_10policy_hubILb1EN4cuda3std3__45tupleIJN6thrust24THRUST_300001_SM_1000_NS10device_ptrIiEEEEEE10policy1000El4TenXSC_JPiEEEvT0_iT1_T2_DpNS2_10kernel_argIT3_EE)
        /*0080*/ 	.word	0x0000001c


	//----- nvinfo : EIATTR_FRAME_SIZE
	.align		4
.L_66:
        /*0084*/ 	.byte	0x04, 0x11
        /*0086*/ 	.short	(.L_68 - .L_67)
	.align		4
.L_67:
        /*0088*/ 	.word	index@(_ZN3cub18CUB_300001_SM_10006detail9transform16transform_kernelINS2_10policy_hubILb1EN4cuda3std3__45tupleIJN6thrust24THRUST_300001_SM_1000_NS10device_ptrIiEEEEEE10policy1000El4TenXSC_JPiEEEvT0_iT1_T2_DpNS2_10kernel_argIT3_EE)
        /*008c*/ 	.word	0x00000000


	//----- nvinfo : EIATTR_REGCOUNT
	.align		4
.L_68:
        /*0090*/ 	.byte	0x04, 0x2f
        /*0092*/ 	.short	(.L_70 - .L_69)
	.align		4
.L_69:
        /*0094*/ 	.word	index@(_ZN3cub18CUB_300001_SM_10006detail9transform16transform_kernelINS2_10policy_hubILb1EN4cuda3std3__45tupleIJPiEEEE10policy1000Ei4TenXS9_JS9_EEEvT0_iT1_T2_DpNS2_10kernel_argIT3_EE)
        /*0098*/ 	.word	0x0000001c


	//----- nvinfo : EIATTR_FRAME_SIZE
	.align		4
.L_70:
        /*009c*/ 	.byte	0x04, 0x11
        /*009e*/ 	.short	(.L_72 - .L_71)
	.align		4
.L_71:
        /*00a0*/ 	.word	index@(_ZN3cub18CUB_300001_SM_10006detail9transform16transform_kernelINS2_10policy_hubILb1EN4cuda3std3__45tupleIJPiEEEE10policy1000Ei4TenXS9_JS9_EEEvT0_iT1_T2_DpNS2_10kernel_argIT3_EE)
        /*00a4*/ 	.word	0x00000000


	//----- nvinfo : EIATTR_REGCOUNT
	.align		4
.L_72:
        /*00a8*/ 	.byte	0x04, 0x2f
        /*00aa*/ 	.short	(.L_74 - .L_73)
	.align		4
.L_73:
        /*00ac*/ 	.word	index@(_ZN3cub18CUB_300001_SM_10006detail9transform16transform_kernelINS2_10policy_hubILb1EN4cuda3std3__45tupleIJPiEEEE10policy1000El4TenXS9_JS9_EEEvT0_iT1_T2_DpNS2_10kernel_argIT3_EE)
        /*00b0*/ 	.word	0x0000001c


	//----- nvinfo : EIATTR_FRAME_SIZE
	.align		4
.L_74:
        /*00b4*/ 	.byte	0x04, 0x11
        /*00b6*/ 	.short	(.L_76 - .L_75)
	.align		4
.L_75:
        /*00b8*/ 	.word	index@(_ZN3cub18CUB_300001_SM_10006detail9transform16transform_kernelINS2_10policy_hubILb1EN4cuda3std3__45tupleIJPiEEEE10policy1000El4TenXS9_JS9_EEEvT0_iT1_T2_DpNS2_10kernel_argIT3_EE)
        /*00bc*/ 	.word	0x00000000


	//----- nvinfo : EIATTR_MIN_STACK_SIZE
	.align		4
.L_76:
        /*00c0*/ 	.byte	0x04, 0x12
        /*00c2*/ 	.short	(.L_78 - .L_77)
	.align		4
.L_77:
        /*00c4*/ 	.word	index@(_ZN3cub18CUB_300001_SM_10006detail9transform16transform_kernelINS2_10policy_hubILb1EN4cuda3std3__45tupleIJPiEEEE10policy1000El4TenXS9_JS9_EEEvT0_iT1_T2_DpNS2_10kernel_argIT3_EE)
        /*00c8*/ 	.word	0x00000000


	//----- nvinfo : EIATTR_MIN_STACK_SIZE
	.align		4
.L_78:
        /*00cc*/ 	.byte	0x04, 0x12
        /*00ce*/ 	.short	(.L_80 - .L_79)
	.align		4
.L_79:
        /*00d0*/ 	.word	index@(_ZN3cub18CUB_300001_SM_10006detail9transform16transform_kernelINS2_10policy_hubILb1EN4cuda3std3__45tupleIJPiEEEE10policy1000Ei4TenXS9_JS9_EEEvT0_iT1_T2_DpNS2_10kernel_argIT3_EE)
        /*00d4*/ 	.word	0x00000000


	//----- nvinfo : EIATTR_MIN_STACK_SIZE
	.align		4
.L_80:
        /*00d8*/ 	.byte	0x04, 0x12
        /*00da*/ 	.short	(.L_82 - .L_81)
	.align		4
.L_81:
        /*00dc*/ 	.word	index@(_ZN3cub18CUB_300001_SM_10006detail9transform16transform_kernelINS2_10policy_hubILb1EN4cuda3std3__45tupleIJN6thrust24THRUST_300001_SM_1000_NS10device_ptrIiEEEEEE10policy1000El4TenXSC_JPiEEEvT0_iT1_T2_DpNS2_10kernel_argIT3_EE)
        /*00e0*/ 	.word	0x00000000


	//----- nvinfo : EIATTR_MIN_STACK_SIZE
	.align		4
.L_82:
        /*00e4*/ 	.byte	0x04, 0x12
        /*00e6*/ 	.short	(.L_84 - .L_83)
	.align		4
.L_83:
        /*00e8*/ 	.word	index@(_ZN3cub18CUB_300001_SM_10006detail9transform16transform_kernelINS2_10policy_hubILb1EN4cuda3std3__45tupleIJN6thrust24THRUST_300001_SM_1000_NS10device_ptrIiEEEEEE10policy1000Ei4TenXSC_JPiEEEvT0_iT1_T2_DpNS2_10kernel_argIT3_EE)
        /*00ec*/ 	.word	0x00000000


	//----- nvinfo : EIATTR_MIN_STACK_SIZE
	.align		4
.L_84:
        /*00f0*/ 	.byte	0x04, 0x12
        /*00f2*/ 	.short	(.L_86 - .L_85)
	.align		4
.L_85:
        /*00f4*/ 	.word	index@(_ZN3cub18CUB_300001_SM_10006detail9transform16transform_kernelINS2_10policy_hubILb1EN4cuda3std3__45tupleIJN6thrust24THRUST_300001_SM_1000_NS6detail15normal_iteratorINSA_10device_ptrIiEEEEEEEE10policy1000El4TenXSF_JPiEEEvT0_iT1_T2_DpNS2_10kernel_argIT3_EE)
        /*00f8*/ 	.word	0x00000000


	//----- nvinfo : EIATTR_MIN_STACK_SIZE
	.align		4
.L_86:
        /*00fc*/ 	.byte	0x04, 0x12
        /*00fe*/ 	.short	(.L_88 - .L_87)
	.align		4
.L_87:
        /*0100*/ 	.word	index@(_ZN3cub18CUB_300001_SM_10006detail9transform16transform_kernelINS2_10policy_hubILb1EN4cuda3std3__45tupleIJN6thrust24THRUST_300001_SM_1000_NS6detail15normal_iteratorINSA_10device_ptrIiEEEEEEEE10policy1000Ei4TenXSF_JPiEEEvT0_iT1_T2_DpNS2_10kernel_argIT3_EE)
        /*0104*/ 	.word	0x00000000


	//----- nvinfo : EIATTR_MIN_STACK_SIZE
	.align		4
.L_88:
        /*0108*/ 	.byte	0x04, 0x12
        /*010a*/ 	.short	(.L_90 - .L_89)
	.align		4
.L_89:
        /*010c*/ 	.word	index@(_ZN3cub18CUB_300001_SM_10006detail8for_each13static_kernelINS2_12policy_hub_t12policy_500_tEmN6thrust24THRUST_300001_SM_1000_NS8cuda_cub20__uninitialized_fill7functorINS7_10device_ptrIiEEiEEEEvT0_T1_)
        /*0110*/ 	.word	0x00000000


	//----- nvinfo : EIATTR_MIN_STACK_SIZE
	.align		4
.L_90:
        /*0114*/ 	.byte	0x04, 0x12
        /*0116*/ 	.short	(.L_92 - .L_91)
	.align		4
.L_91:
        /*0118*/ 	.word	index@(_ZN3cub18CUB_300001_SM_10006detail11EmptyKernelIvEEvv)
        /*011c*/ 	.word	0x00000000
.L_92:


//--------------------- .nv.compat                --------------------------
	.section	.nv.compat,"",@"SHT_CUDA_COMPAT_INFO"
	.align	4
        /*0000*/ 	.byte	0x02, 0x09, 0x00, 0x00, 0x02, 0x02, 0x01, 0x00, 0x02, 0x05, 0x05, 0x00, 0x03, 0x07, 0x01, 0x01
        /*0010*/ 	.byte	0x02, 0x03, 0x00, 0x00, 0x02, 0x06, 0x01, 0x00, 0x04, 0x0b, 0x08, 0x00, 0x09, 0x00, 0x00, 0x00
        /*0020*/ 	.byte	0x00, 0x00, 0x00, 0x00


//--------------------- .nv.info._ZN3cub18CUB_300001_SM_10006detail9transform16transform_kernelINS2_10policy_hubILb1EN4cuda3std3__45tupleIJPiEEEE10policy1000El4TenXS9_JS9_EEEvT0_iT1_T2_DpNS2_10kernel_argIT3_EE --------------------------
	.section	.nv.info._ZN3cub18CUB_300001_SM_10006detail9transform16transform_kernelINS2_10policy_hubILb1EN4cuda3std3__45tupleIJPiEEEE10policy1000El4TenXS9_JS9_EEEvT0_iT1_T2_DpNS2_10kernel_argIT3_EE,"",@"SHT_CUDA_INFO"
	.sectionflags	@""
	.align	4


	//----- nvinfo : EIATTR_CUDA_API_VERSION
	.align		4
        /*0000*/ 	.byte	0x04, 0x37
        /*0002*/ 	.short	(.L_94 - .L_93)
.L_93:
        /*0004*/ 	.word	0x00000082


	//----- nvinfo : EIATTR_KPARAM_INFO
	.align		4
.L_94:
        /*0008*/ 	.byte	0x04, 0x17
        /*000a*/ 	.short	(.L_96 - .L_95)
.L_95:
        /*000c*/ 	.word	0x00000000
        /*0010*/ 	.short	0x0004
        /*0012*/ 	.short	0x0018
        /*0014*/ 	.byte	0x00, 0xf0, 0x41, 0x00


	//----- nvinfo : EIATTR_KPARAM_INFO
	.align		4
.L_96:
        /*0018*/ 	.byte	0x04, 0x17
        /*001a*/ 	.short	(.L_98 - .L_97)
.L_97:
        /*001c*/ 	.word	0x00000000
        /*0020*/ 	.short	0x0003
        /*0022*/ 	.short	0x0010
        /*0024*/ 	.byte	0x00, 0xf5, 0x21, 0x00


	//----- nvinfo : EIATTR_KPARAM_INFO
	.align		4
.L_98:
        /*0028*/ 	.byte	0x04, 0x17
        /*002a*/ 	.short	(.L_100 - .L_99)
.L_99:
        /*002c*/ 	.word	0x00000000
        /*0030*/ 	.short	0x0002
        /*0032*/ 	.short	0x000c
        /*0034*/ 	.byte	0x00, 0xf0, 0x05, 0x00


	//----- nvinfo : EIATTR_KPARAM_INFO
	.align		4
.L_100:
        /*0038*/ 	.byte	0x04, 0x17
        /*003a*/ 	.short	(.L_102 - .L_101)
.L_101:
        /*003c*/ 	.word	0x00000000
        /*0040*/ 	.short	0x0001
        /*0042*/ 	.short	0x0008
        /*0044*/ 	.byte	0x00, 0xf0, 0x11, 0x00


	//----- nvinfo : EIATTR_KPARAM_INFO
	.align		4
.L_102:
        /*0048*/ 	.byte	0x04, 0x17
        /*004a*/ 	.short	(.L_104 - .L_103)
.L_103:
        /*004c*/ 	.word	0x00000000
        /*0050*/ 	.short	0x0000
        /*0052*/ 	.short	0x0000
        /*0054*/ 	.byte	0x00, 0xf0, 0x21, 0x00


	//----- nvinfo : EIATTR_SPARSE_MMA_MASK
	.align		4
.L_104:
        /*0058*/ 	.byte	0x03, 0x50
        /*005a*/ 	.short	0x0000


	//----- nvinfo : EIATTR_MAXREG_COUNT
	.align		4
        /*005c*/ 	.byte	0x03, 0x1b
        /*005e*/ 	.short	0x00ff


	//----- nvinfo : EIATTR_MERCURY_ISA_VERSION
	.align		4
        /*0060*/ 	.byte	0x03, 0x5f
        /*0062*/ 	.short	0x0101


	//----- nvinfo : EIATTR_VRC_CTA_INIT_COUNT
	.align		4
        /*0064*/ 	.byte	0x02, 0x4a
	.zero		1
	.zero		1


	//----- nvinfo : EIATTR_EXIT_INSTR_OFFSETS
	.align		4
        /*0068*/ 	.byte	0x04, 0x1c
        /*006a*/ 	.short	(.L_106 - .L_105)


	//   ....[0]....
.L_105:
        /*006c*/ 	.word	0x000002a0


	//   ....[1]....
        /*0070*/ 	.word	0x00000a30


	//   ....[2]....
        /*0074*/ 	.word	0x00000c60


	//   ....[3]....
        /*0078*/ 	.word	0x00000da0


	//   ....[4]....
        /*007c*/ 	.word	0x00000dd0


	//   ....[5]....
        /*0080*/ 	.word	0x00000e30


	//   ....[6]....
        /*0084*/ 	.word	0x00000e50


	//   ....[7]....
        /*0088*/ 	.word	0x00001310


	//   ....[8]....
        /*008c*/ 	.word	0x00001520


	//   ....[9]....
        /*0090*/ 	.word	0x00001670


	//   ....[10]....
        /*0094*/ 	.word	0x00001710


	//----- nvinfo : EIATTR_MAX_THREADS
	.align		4
.L_106:
        /*0098*/ 	.byte	0x04, 0x05
        /*009a*/ 	.short	(.L_108 - .L_107)
.L_107:
        /*009c*/ 	.word	0x00000080
        /*00a0*/ 	.word	0x00000001
        /*00a4*/ 	.word	0x00000001


	//----- nvinfo : EIATTR_CRS_STACK_SIZE
	.align		4
.L_108:
        /*00a8*/ 	.byte	0x04, 0x1e
        /*00aa*/ 	.short	(.L_110 - .L_109)
.L_109:
        /*00ac*/ 	.word	0x00000000


	//----- nvinfo : EIATTR_CBANK_PARAM_SIZE
	.align		4
.L_110:
        /*00b0*/ 	.byte	0x03, 0x19
        /*00b2*/ 	.short	0x0028


	//----- nvinfo : EIATTR_PARAM_CBANK
	.align		4
        /*00b4*/ 	.byte	0x04, 0x0a
        /*00b6*/ 	.short	(.L_112 - .L_111)
	.align		4
.L_111:
        /*00b8*/ 	.word	index@(.nv.constant0._ZN3cub18CUB_300001_SM_10006detail9transform16transform_kernelINS2_10policy_hubILb1EN4cuda3std3__45tupleIJPiEEEE10policy1000El4TenXS9_JS9_EEEvT0_iT1_T2_DpNS2_10kernel_argIT3_EE)
        /*00bc*/ 	.short	0x0380
        /*00be*/ 	.short	0x0028


	//----- nvinfo : EIATTR_SW_WAR
	.align		4
.L_112:
        /*00c0*/ 	.byte	0x04, 0x36
        /*00c2*/ 	.short	(.L_114 - .L_113)
.L_113:
        /*00c4*/ 	.word	0x00000008
.L_114:


//--------------------- .nv.info._ZN3cub18CUB_300001_SM_10006detail9transform16transform_kernelINS2_10policy_hubILb1EN4cuda3std3__45tupleIJPiEEEE10policy1000Ei4TenXS9_JS9_EEEvT0_iT1_T2_DpNS2_10kernel_argIT3_EE --------------------------
	.section	.nv.info._ZN3cub18CUB_300001_SM_10006detail9transform16transform_kernelINS2_10policy_hubILb1EN4cuda3std3__45tupleIJPiEEEE10policy1000Ei4TenXS9_JS9_EEEvT0_iT1_T2_DpNS2_10kernel_argIT3_EE,"",@"SHT_CUDA_INFO"
	.sectionflags	@""
	.align	4


	//----- nvinfo : EIATTR_CUDA_API_VERSION
	.align		4
        /*0000*/ 	.byte	0x04, 0x37
        /*0002*/ 	.short	(.L_116 - .L_115)
.L_115:
        /*0004*/ 	.word	0x00000082


	//----- nvinfo : EIATTR_KPARAM_INFO
	.align		4
.L_116:
        /*0008*/ 	.byte	0x04, 0x17
        /*000a*/ 	.short	(.L_118 - .L_117)
.L_117:
        /*000c*/ 	.word	0x00000000
        /*0010*/ 	.short	0x0004
        /*0012*/ 	.short	0x0018
        /*0014*/ 	.byte	0x00, 0xf0, 0x41, 0x00


	//----- nvinfo : EIATTR_KPARAM_INFO
	.align		4
.L_118:
        /*0018*/ 	.byte	0x04, 0x17
        /*001a*/ 	.short	(.L_120 - .L_119)
.L_119:
        /*001c*/ 	.word	0x00000000
        /*0020*/ 	.short	0x0003
        /*0022*/ 	.short	0x0010
        /*0024*/ 	.byte	0x00, 0xf5, 0x21, 0x00


	//----- nvinfo : EIATTR_KPARAM_INFO
	.align		4
.L_120:
        /*0028*/ 	.byte	0x04, 0x17
        /*002a*/ 	.short	(.L_122 - .L_121)
.L_121:
        /*002c*/ 	.word	0x00000000
        /*0030*/ 	.short	0x0002
        /*0032*/ 	.short	0x0008
        /*0034*/ 	.byte	0x00, 0xf0, 0x05, 0x00


	//----- nvinfo : EIATTR_KPARAM_INFO
	.align		4
.L_122:
        /*0038*/ 	.byte	0x04, 0x17
        /*003a*/ 	.short	(.L_124 - .L_123)
.L_123:
        /*003c*/ 	.word	0x00000000
        /*0040*/ 	.short	0x0001
        /*0042*/ 	.short	0x0004
        /*0044*/ 	.byte	0x00, 0xf0, 0x11, 0x00


	//----- nvinfo : EIATTR_KPARAM_INFO
	.align		4
.L_124:
        /*0048*/ 	.byte	0x04, 0x17
        /*004a*/ 	.short	(.L_126 - .L_125)
.L_125:
        /*004c*/ 	.word	0x00000000
        /*0050*/ 	.short	0x0000
        /*0052*/ 	.short	0x0000
        /*0054*/ 	.byte	0x00, 0xf0, 0x11, 0x00


	//----- nvinfo : EIATTR_SPARSE_MMA_MASK
	.align		4
.L_126:
        /*0058*/ 	.byte	0x03, 0x50
        /*005a*/ 	.short	0x0000


	//----- nvinfo : EIATTR_MAXREG_COUNT
	.align		4
        /*005c*/ 	.byte	0x03, 0x1b
        /*005e*/ 	.short	0x00ff


	//----- nvinfo : EIATTR_MERCURY_ISA_VERSION
	.align		4
        /*0060*/ 	.byte	0x03, 0x5f
        /*0062*/ 	.short	0x0101


	//----- nvinfo : EIATTR_VRC_CTA_INIT_COUNT
	.align		4
        /*0064*/ 	.byte	0x02, 0x4a
	.zero		1
	.zero		1


	//----- nvinfo : EIATTR_EXIT_INSTR_OFFSETS
	.align		4
        /*0068*/ 	.byte	0x04, 0x1c
        /*006a*/ 	.short	(.L_128 - .L_127)


	//   ....[0]....
.L_127:
        /*006c*/ 	.word	0x000001f0


	//   ....[1]....
        /*0070*/ 	.word	0x000006b0


	//   ....[2]....
        /*0074*/ 	.word	0x000008d0


	//   ....[3]....
        /*0078*/ 	.word	0x00000a20


	//   ....[4]....
        /*007c*/ 	.word	0x00000ae0


	//   ....[5]....
        /*0080*/ 	.word	0x00000b00


	//   ....[6]....
        /*0084*/ 	.word	0x00000ea0


	//   ....[7]....
        /*0088*/ 	.word	0x000010d0


	//   ....[8]....
        /*008c*/ 	.word	0x00001210


	//   ....[9]....
        /*0090*/ 	.word	0x00001240


	//   ....[10]....
        /*0094*/ 	.word	0x000012a0


	//----- nvinfo : EIATTR_MAX_THREADS
	.align		4
.L_128:
        /*0098*/ 	.byte	0x04, 0x05
        /*009a*/ 	.short	(.L_130 - .L_129)
.L_129:
        /*009c*/ 	.word	0x00000080
        /*00a0*/ 	.word	0x00000001
        /*00a4*/ 	.word	0x00000001


	//----- nvinfo : EIATTR_CRS_STACK_SIZE
	.align		4
.L_130:
        /*00a8*/ 	.byte	0x04, 0x1e
        /*00aa*/ 	.short	(.L_132 - .L_131)
.L_131:
        /*00ac*/ 	.word	0x00000000


	//----- nvinfo : EIATTR_CBANK_PARAM_SIZE
	.align		4
.L_132:
        /*00b0*/ 	.byte	0x03, 0x19
        /*00b2*/ 	.short	0x0028


	//----- nvinfo : EIATTR_PARAM_CBANK
	.align		4
        /*00b4*/ 	.byte	0x04, 0x0a
        /*00b6*/ 	.short	(.L_134 - .L_133)
	.align		4
.L_133:
        /*00b8*/ 	.word	index@(.nv.constant0._ZN3cub18CUB_300001_SM_10006detail9transform16transform_kernelINS2_10policy_hubILb1EN4cuda3std3__45tupleIJPiEEEE10policy1000Ei4TenXS9_JS9_EEEvT0_iT1_T2_DpNS2_10kernel_argIT3_EE)
        /*00bc*/ 	.short	0x0380
        /*00be*/ 	.short	0x0028


	//----- nvinfo : EIATTR_SW_WAR
	.align		4
.L_134:
        /*00c0*/ 	.byte	0x04, 0x36
        /*00c2*/ 	.short	(.L_136 - .L_135)
.L_135:
        /*00c4*/ 	.word	0x00000008
.L_136:


//--------------------- .nv.info._ZN3cub18CUB_300001_SM_10006detail9transform16transform_kernelINS2_10policy_hubILb1EN4cuda3std3__45tupleIJN6thrust24THRUST_300001_SM_1000_NS10device_ptrIiEEEEEE10policy1000El4TenXSC_JPiEEEvT0_iT1_T2_DpNS2_10kernel_argIT3_EE --------------------------
	.section	.nv.info._ZN3cub18CUB_300001_SM_10006detail9transform16transform_kernelINS2_10policy_hubILb1EN4cuda3std3__45tupleIJN6thrust24THRUST_300001_SM_1000_NS10device_ptrIiEEEEEE10policy1000El4TenXSC_JPiEEEvT0_iT1_T2_DpNS2_10kernel_argIT3_EE,"",@"SHT_CUDA_INFO"
	.sectionflags	@""
	.align	4


	//----- nvinfo : EIATTR_CUDA_API_VERSION
	.align		4
        /*0000*/ 	.byte	0x04, 0x37
        /*0002*/ 	.short	(.L_138 - .L_137)
.L_137:
        /*0004*/ 	.word	0x00000082


	//----- nvinfo : EIATTR_KPARAM_INFO
	.align		4
.L_138:
        /*0008*/ 	.byte	0x04, 0x17
        /*000a*/ 	.short	(.L_140 - .L_139)
.L_139:
        /*000c*/ 	.word	0x00000000
        /*0010*/ 	.short	0x0004
        /*0012*/ 	.short	0x0018
        /*0014*/ 	.byte	0x00, 0xf0, 0x41, 0x00


	//----- nvinfo : EIATTR_KPARAM_INFO
	.align		4
.L_140:
        /*0018*/ 	.byte	0x04, 0x17
        /*001a*/ 	.short	(.L_142 - .L_141)
.L_141:
        /*001c*/ 	.word	0x00000000
        /*0020*/ 	.short	0x0003
        /*0022*/ 	.short	0x0010
        /*0024*/ 	.byte	0x00, 0xf0, 0x21, 0x00


	//----- nvinfo : EIATTR_KPARAM_INFO
	.align		4
.L_142:
        /*0028*/ 	.byte	0x04, 0x17
        /*002a*/ 	.short	(.L_144 - .L_143)
.L_143:
        /*002c*/ 	.word	0x00000000
        /*0030*/ 	.short	0x0002
        /*0032*/ 	.short	0x000c
        /*0034*/ 	.byte	0x00, 0xf0, 0x05, 0x00


	//----- nvinfo : EIATTR_KPARAM_INFO
	.align		4
.L_144:
        /*0038*/ 	.byte	0x04, 0x17
        /*003a*/ 	.short	(.L_146 - .L_145)
.L_145:
        /*003c*/ 	.word	0x00000000
        /*0040*/ 	.short	0x0001
        /*0042*/ 	.short	0x0008
        /*0044*/ 	.byte	0x00, 0xf0, 0x11, 0x00


	//----- nvinfo : EIATTR_KPARAM_INFO
	.align		4
.L_146:
        /*0048*/ 	.byte	0x04, 0x17
        /*004a*/ 	.short	(.L_148 - .L_147)
.L_147:
        /*004c*/ 	.word	0x00000000
        /*0050*/ 	.short	0x0000
        /*0052*/ 	.short	0x0000
        /*0054*/ 	.byte	0x00, 0xf0, 0x21, 0x00


	//----- nvinfo : EIATTR_SPARSE_MMA_MASK
	.align		4
.L_148:
        /*0058*/ 	.byte	0x03, 0x50
        /*005a*/ 	.short	0x0000


	//----- nvinfo : EIATTR_MAXREG_COUNT
	.align		4
        /*005c*/ 	.byte	0x03, 0x1b
        /*005e*/ 	.short	0x00ff


	//----- nvinfo : EIATTR_MERCURY_ISA_VERSION
	.align		4
        /*0060*/ 	.byte	0x03, 0x5f
        /*0062*/ 	.short	0x0101


	//----- nvinfo : EIATTR_VRC_CTA_INIT_COUNT
	.align		4
        /*0064*/ 	.byte	0x02, 0x4a
	.zero		1
	.zero		1


	//----- nvinfo : EIATTR_EXIT_INSTR_OFFSETS
	.align		4
        /*0068*/ 	.byte	0x04, 0x1c
        /*006a*/ 	.short	(.L_150 - .L_149)


	//   ....[0]....
.L_149:
        /*006c*/ 	.word	0x000002a0


	//   ....[1]....
        /*0070*/ 	.word	0x00000a30


	//   ....[2]....
        /*0074*/ 	.word	0x00000c60


	//   ....[3]....
        /*0078*/ 	.word	0x00000da0


	//   ....[4]....
        /*007c*/ 	.word	0x00000dd0


	//   ....[5]....
        /*0080*/ 	.word	0x00000e30


	//   ....[6]....
        /*0084*/ 	.word	0x00000e50


	//   ....[7]....
        /*0088*/ 	.word	0x00001310


	//   ....[8]....
        /*008c*/ 	.word	0x00001520


	//   ....[9]....
        /*0090*/ 	.word	0x00001670


	//   ....[10]....
        /*0094*/ 	.word	0x00001710


	//----- nvinfo : EIATTR_MAX_THREADS
	.align		4
.L_150:
        /*0098*/ 	.byte	0x04, 0x05
        /*009a*/ 	.short	(.L_152 - .L_151)
.L_151:
        /*009c*/ 	.word	0x00000080
        /*00a0*/ 	.word	0x00000001
        /*00a4*/ 	.word	0x00000001


	//----- nvinfo : EIATTR_CRS_STACK_SIZE
	.align		4
.L_152:
        /*00a8*/ 	.byte	0x04, 0x1e
        /*00aa*/ 	.short	(.L_154 - .L_153)
.L_153:
        /*00ac*/ 	.word	0x00000000


	//----- nvinfo : EIATTR_CBANK_PARAM_SIZE
	.align		4
.L_154:
        /*00b0*/ 	.byte	0x03, 0x19
        /*00b2*/ 	.short	0x0028


	//----- nvinfo : EIATTR_PARAM_CBANK
	.align		4
        /*00b4*/ 	.byte	0x04, 0x0a
        /*00b6*/ 	.short	(.L_156 - .L_155)
	.align		4
.L_155:
        /*00b8*/ 	.word	index@(.nv.constant0._ZN3cub18CUB_300001_SM_10006detail9transform16transform_kernelINS2_10policy_hubILb1EN4cuda3std3__45tupleIJN6thrust24THRUST_300001_SM_1000_NS10device_ptrIiEEEEEE10policy1000El4TenXSC_JPiEEEvT0_iT1_T2_DpNS2_10kernel_argIT3_EE)
        /*00bc*/ 	.short	0x0380
        /*00be*/ 	.short	0x0028


	//----- nvinfo : EIATTR_SW_WAR
	.align		4
.L_156:
        /*00c0*/ 	.byte	0x04, 0x36
        /*00c2*/ 	.short	(.L_158 - .L_157)
.L_157:
        /*00c4*/ 	.word	0x00000008
.L_158:


//--------------------- .nv.info._ZN3cub18CUB_300001_SM_10006detail9transform16transform_kernelINS2_10policy_hubILb1EN4cuda3std3__45tupleIJN6thrust24THRUST_300001_SM_1000_NS10device_ptrIiEEEEEE10policy1000Ei4TenXSC_JPiEEEvT0_iT1_T2_DpNS2_10kernel_argIT3_EE --------------------------
	.section	.nv.info._ZN3cub18CUB_300001_SM_10006detail9transform16transform_kernelINS2_10policy_hubILb1EN4cuda3std3__45tupleIJN6thrust24THRUST_300001_SM_1000_NS10device_ptrIiEEEEEE10policy1000Ei4TenXSC_JPiEEEvT0_iT1_T2_DpNS2_10kernel_argIT3_EE,"",@"SHT_CUDA_INFO"
	.sectionflags	@""
	.align	4


	//----- nvinfo : EIATTR_CUDA_API_VERSION
	.align		4
        /*0000*/ 	.byte	0x04, 0x37
        /*0002*/ 	.short	(.L_160 - .L_159)
.L_159:
        /*0004*/ 	.word	0x00000082


	//----- nvinfo : EIATTR_KPARAM_INFO
	.align		4
.L_160:
        /*0008*/ 	.byte	0x04, 0x17
        /*000a*/ 	.short	(.L_162 - .L_161)
.L_161:
        /*000c*/ 	.word	0x00000000
        /*0010*/ 	.short	0x0004
        /*0012*/ 	.short	0x0018
        /*0014*/ 	.byte	0x00, 0xf0, 0x41, 0x00


	//----- nvinfo : EIATTR_KPARAM_INFO
	.align		4
.L_162:
        /*0018*/ 	.byte	0x04, 0x17
        /*001a*/ 	.short	(.L_164 - .L_163)
.L_163:
        /*001c*/ 	.word	0x00000000
        /*0020*/ 	.short	0x0003
        /*0022*/ 	.short	0x0010
        /*0024*/ 	.byte	0x00, 0xf0, 0x21, 0x00


	//----- nvinfo : EIATTR_KPARAM_INFO
	.align		4
.L_164:
        /*0028*/ 	.byte	0x04, 0x17
        /*002a*/ 	.short	(.L_166 - .L_165)
.L_165:
        /*002c*/ 	.word	0x00000000
        /*0030*/ 	.short	0x0002
        /*0032*/ 	.short	0x0008
        /*0034*/ 	.byte	0x00, 0xf0, 0x05, 0x00


	//----- nvinfo : EIATTR_KPARAM_INFO
	.align		4
.L_166:
        /*0038*/ 	.byte	0x04, 0x17
        /*003a*/ 	.short	(.L_168 - .L_167)
.L_167:
        /*003c*/ 	.word	0x00000000
        /*0040*/ 	.short	0x0001
        /*0042*/ 	.short	0x0004
        /*0044*/ 	.byte	0x00, 0xf0, 0x11, 0x00


	//----- nvinfo : EIATTR_KPARAM_INFO
	.align		4
.L_168:
        /*0048*/ 	.byte	0x04, 0x17
        /*004a*/ 	.short	(.L_170 - .L_169)
.L_169:
        /*004c*/ 	.word	0x00000000
        /*0050*/ 	.short	0x0000
        /*0052*/ 	.short	0x0000
        /*0054*/ 	.byte	0x00, 0xf0, 0x11, 0x00


	//----- nvinfo : EIATTR_SPARSE_MMA_MASK
	.align		4
.L_170:
        /*0058*/ 	.byte	0x03, 0x50
        /*005a*/ 	.short	0x0000


	//----- nvinfo : EIATTR_MAXREG_COUNT
	.align		4
        /*005c*/ 	.byte	0x03, 0x1b
        /*005e*/ 	.short	0x00ff


	//----- nvinfo : EIATTR_MERCURY_ISA_VERSION
	.align		4
        /*0060*/ 	.byte	0x03, 0x5f
        /*0062*/ 	.short	0x0101


	//----- nvinfo : EIATTR_VRC_CTA_INIT_COUNT
	.align		4
        /*0064*/ 	.byte	0x02, 0x4a
	.zero		1
	.zero		1


	//----- nvinfo : EIATTR_EXIT_INSTR_OFFSETS
	.align		4
        /*0068*/ 	.byte	0x04, 0x1c
        /*006a*/ 	.short	(.L_172 - .L_171)


	//   ....[0]....
.L_171:
        /*006c*/ 	.word	0x000001f0


	//   ....[1]....
        /*0070*/ 	.word	0x000006b0


	//   ....[2]....
        /*0074*/ 	.word	0x000008d0


	//   ....[3]....
        /*0078*/ 	.word	0x00000a20


	//   ....[4]....
        /*007c*/ 	.word	0x00000ae0


	//   ....[5]....
        /*0080*/ 	.word	0x00000b00


	//   ....[6]....
        /*0084*/ 	.word	0x00000ea0


	//   ....[7]....
        /*0088*/ 	.word	0x000010d0


	//   ....[8]....
        /*008c*/ 	.word	0x00001210


	//   ....[9]....
        /*0090*/ 	.word	0x00001240


	//   ....[10]....
        /*0094*/ 	.word	0x000012a0


	//----- nvinfo : EIATTR_MAX_THREADS
	.align		4
.L_172:
        /*0098*/ 	.byte	0x04, 0x05
        /*009a*/ 	.short	(.L_174 - .L_173)
.L_173:
        /*009c*/ 	.word	0x00000080
        /*00a0*/ 	.word	0x00000001
        /*00a4*/ 	.word	0x00000001


	//----- nvinfo : EIATTR_CRS_STACK_SIZE
	.align		4
.L_174:
        /*00a8*/ 	.byte	0x04, 0x1e
        /*00aa*/ 	.short	(.L_176 - .L_175)
.L_175:
        /*00ac*/ 	.word	0x00000000


	//----- nvinfo : EIATTR_CBANK_PARAM_SIZE
	.align		4
.L_176:
        /*00b0*/ 	.byte	0x03, 0x19
        /*00b2*/ 	.short	0x0028


	//----- nvinfo : EIATTR_PARAM_CBANK
	.align		4
        /*00b4*/ 	.byte	0x04, 0x0a
        /*00b6*/ 	.short	(.L_178 - .L_177)
	.align		4
.L_177:
        /*00b8*/ 	.word	index@(.nv.constant0._ZN3cub18CUB_300001_SM_10006detail9transform16transform_kernelINS2_10policy_hubILb1EN4cuda3std3__45tupleIJN6thrust24THRUST_300001_SM_1000_NS10device_ptrIiEEEEEE10policy1000Ei4TenXSC_JPiEEEvT0_iT1_T2_DpNS2_10kernel_argIT3_EE)
        /*00bc*/ 	.short	0x0380
        /*00be*/ 	.short	0x0028


	//----- nvinfo : EIATTR_SW_WAR
	.align		4
.L_178:
        /*00c0*/ 	.byte	0x04, 0x36
        /*00c2*/ 	.short	(.L_180 - .L_179)
.L_179:
        /*00c4*/ 	.word	0x00000008
.L_180:


//--------------------- .nv.info._ZN3cub18CUB_300001_SM_10006detail9transform16transform_kernelINS2_10policy_hubILb1EN4cuda3std3__45tupleIJN6thrust24THRUST_300001_SM_1000_NS6detail15normal_iteratorINSA_10device_ptrIiEEEEEEEE10policy1000El4TenXSF_JPiEEEvT0_iT1_T2_DpNS2_10kernel_argIT3_EE --------------------------
	.section	.nv.info._ZN3cub18CUB_300001_SM_10006detail9transform16transform_kernelINS2_10policy_hubILb1EN4cuda3std3__45tupleIJN6thrust24THRUST_300001_SM_1000_NS6detail15normal_iteratorINSA_10device_ptrIiEEEEEEEE10policy1000El4TenXSF_JPiEEEvT0_iT1_T2_DpNS2_10kernel_argIT3_EE,"",@"SHT_CUDA_INFO"
	.sectionflags	@""
	.align	4


	//----- nvinfo : EIATTR_CUDA_API_VERSION
	.align		4
        /*0000*/ 	.byte	0x04, 0x37
        /*0002*/ 	.short	(.L_182 - .L_181)
.L_181:
        /*0004*/ 	.word	0x00000082


	//----- nvinfo : EIATTR_KPARAM_INFO
	.align		4
.L_182:
        /*0008*/ 	.byte	0x04, 0x17
        /*000a*/ 	.short	(.L_184 - .L_183)
.L_183:
        /*000c*/ 	.word	0x00000000
        /*0010*/ 	.short	0x0004
        /*0012*/ 	.short	0x0018
        /*0014*/ 	.byte	0x00, 0xf0, 0x41, 0x00


	//----- nvinfo : EIATTR_KPARAM_INFO
	.align		4
.L_184:
        /*0018*/ 	.byte	0x04, 0x17
        /*001a*/ 	.short	(.L_186 - .L_185)
.L_185:
        /*001c*/ 	.word	0x00000000
        /*0020*/ 	.short	0x0003
        /*0022*/ 	.short	0x0010
        /*0024*/ 	.byte	0x00, 0xf0, 0x21, 0x00


	//----- nvinfo : EIATTR_KPARAM_INFO
	.align		4
.L_186:
        /*0028*/ 	.byte	0x04, 0x17
        /*002a*/ 	.short	(.L_188 - .L_187)
.L_187:
        /*002c*/ 	.word	0x00000000
        /*0030*/ 	.short	0x0002
        /*0032*/ 	.short	0x000c
        /*0034*/ 	.byte	0x00, 0xf0, 0x05, 0x00


	//----- nvinfo : EIATTR_KPARAM_INFO
	.align		4
.L_188:
        /*0038*/ 	.byte	0x04, 0x17
        /*003a*/ 	.short	(.L_190 - .L_189)
.L_189:
        /*003c*/ 	.word	0x00000000
        /*0040*/ 	.short	0x0001
        /*0042*/ 	.short	0x0008
        /*0044*/ 	.byte	0x00, 0xf0, 0x11, 0x00


	//----- nvinfo : EIATTR_KPARAM_INFO
	.align		4
.L_190:
        /*0048*/ 	.byte	0x04, 0x17
        /*004a*/ 	.short	(.L_192 - .L_191)
.L_191:
        /*004c*/ 	.word	0x00000000
        /*0050*/ 	.short	0x0000
        /*0052*/ 	.short	0x0000
        /*0054*/ 	.byte	0x00, 0xf0, 0x21, 0x00


	//----- nvinfo : EIATTR_SPARSE_MMA_MASK
	.align		4
.L_192:
        /*0058*/ 	.byte	0x03, 0x50
        /*005a*/ 	.short	0x0000


	//----- nvinfo : EIATTR_MAXREG_COUNT
	.align		4
        /*005c*/ 	.byte	0x03, 0x1b
        /*005e*/ 	.short	0x00ff


	//----- nvinfo : EIATTR_MERCURY_ISA_VERSION
	.align		4
        /*0060*/ 	.byte	0x03, 0x5f
        /*0062*/ 	.short	0x0101


	//----- nvinfo : EIATTR_VRC_CTA_INIT_COUNT
	.align		4
        /*0064*/ 	.byte	0x02, 0x4a
	.zero		1
	.zero		1


	//----- nvinfo : EIATTR_EXIT_INSTR_OFFSETS
	.align		4
        /*0068*/ 	.byte	0x04, 0x1c
        /*006a*/ 	.short	(.L_194 - .L_193)


	//   ....[0]....
.L_193:
        /*006c*/ 	.word	0x000002a0


	//   ....[1]....
        /*0070*/ 	.word	0x00000a30


	//   ....[2]....
        /*0074*/ 	.word	0x00000c60


	//   ....[3]....
        /*0078*/ 	.word	0x00000da0


	//   ....[4]....
        /*007c*/ 	.word	0x00000dd0


	//   ....[5]....
        /*0080*/ 	.word	0x00000e30


	//   ....[6]....
        /*0084*/ 	.word	0x00000e50


	//   ....[7]....
        /*0088*/ 	.word	0x00001310


	//   ....[8]....
        /*008c*/ 	.word	0x00001520


	//   ....[9]....
        /*0090*/ 	.word	0x00001670


	//   ....[10]....
        /*0094*/ 	.word	0x00001710


	//----- nvinfo : EIATTR_MAX_THREADS
	.align		4
.L_194:
        /*0098*/ 	.byte	0x04, 0x05
        /*009a*/ 	.short	(.L_196 - .L_195)
.L_195:
        /*009c*/ 	.word	0x00000080
        /*00a0*/ 	.word	0x00000001
        /*00a4*/ 	.word	0x00000001


	//----- nvinfo : EIATTR_CRS_STACK_SIZE
	.align		4
.L_196:
        /*00a8*/ 	.byte	0x04, 0x1e
        /*00aa*/ 	.short	(.L_198 - .L_197)
.L_197:
        /*00ac*/ 	.word	0x00000000


	//----- nvinfo : EIATTR_CBANK_PARAM_SIZE
	.align		4
.L_198:
        /*00b0*/ 	.byte	0x03, 0x19
        /*00b2*/ 	.short	0x0028


	//----- nvinfo : EIATTR_PARAM_CBANK
	.align		4
        /*00b4*/ 	.byte	0x04, 0x0a
        /*00b6*/ 	.short	(.L_200 - .L_199)
	.align		4
.L_199:
        /*00b8*/ 	.word	index@(.nv.constant0._ZN3cub18CUB_300001_SM_10006detail9transform16transform_kernelINS2_10policy_hubILb1EN4cuda3std3__45tupleIJN6thrust24THRUST_300001_SM_1000_NS6detail15normal_iteratorINSA_10device_ptrIiEEEEEEEE10policy1000El4TenXSF_JPiEEEvT0_iT1_T2_DpNS2_10kernel_argIT3_EE)
        /*00bc*/ 	.short	0x0380
        /*00be*/ 	.short	0x0028


	//----- nvinfo : EIATTR_SW_WAR
	.align		4
.L_200:
        /*00c0*/ 	.byte	0x04, 0x36
        /*00c2*/ 	.short	(.L_202 - .L_201)
.L_201:
        /*00c4*/ 	.word	0x00000008
.L_202:


//--------------------- .nv.info._ZN3cub18CUB_300001_SM_10006detail9transform16transform_kernelINS2_10policy_hubILb1EN4cuda3std3__45tupleIJN6thrust24THRUST_300001_SM_1000_NS6detail15normal_iteratorINSA_10device_ptrIiEEEEEEEE10policy1000Ei4TenXSF_JPiEEEvT0_iT1_T2_DpNS2_10kernel_argIT3_EE --------------------------
	.section	.nv.info._ZN3cub18CUB_300001_SM_10006detail9transform16transform_kernelINS2_10policy_hubILb1EN4cuda3std3__45tupleIJN6thrust24THRUST_300001_SM_1000_NS6detail15normal_iteratorINSA_10device_ptrIiEEEEEEEE10policy1000Ei4TenXSF_JPiEEEvT0_iT1_T2_DpNS2_10kernel_argIT3_EE,"",@"SHT_CUDA_INFO"
	.sectionflags	@""
	.align	4


	//----- nvinfo : EIATTR_CUDA_API_VERSION
	.align		4
        /*0000*/ 	.byte	0x04, 0x37
        /*0002*/ 	.short	(.L_204 - .L_203)
.L_203:
        /*0004*/ 	.word	0x00000082


	//----- nvinfo : EIATTR_KPARAM_INFO
	.align		4
.L_204:
        /*0008*/ 	.byte	0x04, 0x17
        /*000a*/ 	.short	(.L_206 - .L_205)
.L_205:
        /*000c*/ 	.word	0x00000000
        /*0010*/ 	.short	0x0004
        /*0012*/ 	.short	0x0018
        /*0014*/ 	.byte	0x00, 0xf0, 0x41, 0x00


	//----- nvinfo : EIATTR_KPARAM_INFO
	.align		4
.L_206:
        /*0018*/ 	.byte	0x04, 0x17
        /*001a*/ 	.short	(.L_208 - .L_207)
.L_207:
        /*001c*/ 	.word	0x00000000
        /*0020*/ 	.short	0x0003
        /*0022*/ 	.short	0x0010
        /*0024*/ 	.byte	0x00, 0xf0, 0x21, 0x00


	//----- nvinfo : EIATTR_KPARAM_INFO
	.align		4
.L_208:
        /*0028*/ 	.byte	0x04, 0x17
        /*002a*/ 	.short	(.L_210 - .L_209)
.L_209:
        /*002c*/ 	.word	0x00000000
        /*0030*/ 	.short	0x0002
        /*0032*/ 	.short	0x0008
        /*0034*/ 	.byte	0x00, 0xf0, 0x05, 0x00


	//----- nvinfo : EIATTR_KPARAM_INFO
	.align		4
.L_210:
        /*0038*/ 	.byte	0x04, 0x17
        /*003a*/ 	.short	(.L_212 - .L_211)
.L_211:
        /*003c*/ 	.word	0x00000000
        /*0040*/ 	.short	0x0001
        /*0042*/ 	.short	0x0004
        /*0044*/ 	.byte	0x00, 0xf0, 0x11, 0x00


	//----- nvinfo : EIATTR_KPARAM_INFO
	.align		4
.L_212:
        /*0048*/ 	.byte	0x04, 0x17
        /*004a*/ 	.short	(.L_214 - .L_213)
.L_213:
        /*004c*/ 	.word	0x00000000
        /*0050*/ 	.short	0x0000
        /*0052*/ 	.short	0x0000
        /*0054*/ 	.byte	0x00, 0xf0, 0x11, 0x00


	//----- nvinfo : EIATTR_SPARSE_MMA_MASK
	.align		4
.L_214:
        /*0058*/ 	.byte	0x03, 0x50
        /*005a*/ 	.short	0x0000


	//----- nvinfo : EIATTR_MAXREG_COUNT
	.align		4
        /*005c*/ 	.byte	0x03, 0x1b
        /*005e*/ 	.short	0x00ff


	//----- nvinfo : EIATTR_MERCURY_ISA_VERSION
	.align		4
        /*0060*/ 	.byte	0x03, 0x5f
        /*0062*/ 	.short	0x0101


	//----- nvinfo : EIATTR_VRC_CTA_INIT_COUNT
	.align		4
        /*0064*/ 	.byte	0x02, 0x4a
	.zero		1
	.zero		1


	//----- nvinfo : EIATTR_EXIT_INSTR_OFFSETS
	.align		4
        /*0068*/ 	.byte	0x04, 0x1c
        /*006a*/ 	.short	(.L_216 - .L_215)


	//   ....[0]....
.L_215:
        /*006c*/ 	.word	0x000001f0


	//   ....[1]....
        /*0070*/ 	.word	0x000006b0


	//   ....[2]....
        /*0074*/ 	.word	0x000008d0


	//   ....[3]....
        /*0078*/ 	.word	0x00000a20


	//   ....[4]....
        /*007c*/ 	.word	0x00000ae0


	//   ....[5]....
        /*0080*/ 	.word	0x00000b00


	//   ....[6]....
        /*0084*/ 	.word	0x00000ea0


	//   ....[7]....
        /*0088*/ 	.word	0x000010d0


	//   ....[8]....
        /*008c*/ 	.word	0x00001210


	//   ....[9]....
        /*0090*/ 	.word	0x00001240


	//   ....[10]....
        /*0094*/ 	.word	0x000012a0


	//----- nvinfo : EIATTR_MAX_THREADS
	.align		4
.L_216:
        /*0098*/ 	.byte	0x04, 0x05
        /*009a*/ 	.short	(.L_218 - .L_217)
.L_217:
        /*009c*/ 	.word	0x00000080
        /*00a0*/ 	.word	0x00000001
        /*00a4*/ 	.word	0x00000001


	//----- nvinfo : EIATTR_CRS_STACK_SIZE
	.align		4
.L_218:
        /*00a8*/ 	.byte	0x04, 0x1e
        /*00aa*/ 	.short	(.L_220 - .L_219)
.L_219:
        /*00ac*/ 	.word	0x00000000


	//----- nvinfo : EIATTR_CBANK_PARAM_SIZE
	.align		4
.L_220:
        /*00b0*/ 	.byte	0x03, 0x19
        /*00b2*/ 	.short	0x0028


	//----- nvinfo : EIATTR_PARAM_CBANK
	.align		4
        /*00b4*/ 	.byte	0x04, 0x0a
        /*00b6*/ 	.short	(.L_222 - .L_221)
	.align		4
.L_221:
        /*00b8*/ 	.word	index@(.nv.constant0._ZN3cub18CUB_300001_SM_10006detail9transform16transform_kernelINS2_10policy_hubILb1EN4cuda3std3__45tupleIJN6thrust24THRUST_300001_SM_1000_NS6detail15normal_iteratorINSA_10device_ptrIiEEEEEEEE10policy1000Ei4TenXSF_JPiEEEvT0_iT1_T2_DpNS2_10kernel_argIT3_EE)
        /*00bc*/ 	.short	0x0380
        /*00be*/ 	.short	0x0028


	//----- nvinfo : EIATTR_SW_WAR
	.align		4
.L_222:
        /*00c0*/ 	.byte	0x04, 0x36
        /*00c2*/ 	.short	(.L_224 - .L_223)
.L_223:
        /*00c4*/ 	.word	0x00000008
.L_224:


//--------------------- .nv.info._ZN3cub18CUB_300001_SM_10006detail8for_each13static_kernelINS2_12policy_hub_t12policy_500_tEmN6thrust24THRUST_300001_SM_1000_NS8cuda_cub20__uninitialized_fill7functorINS7_10device_ptrIiEEiEEEEvT0_T1_ --------------------------
	.section	.nv.info._ZN3cub18CUB_300001_SM_10006detail8for_each13static_kernelINS2_12policy_hub_t12policy_500_tEmN6thrust24THRUST_300001_SM_1000_NS8cuda_cub20__uninitialized_fill7functorINS7_10device_ptrIiEEiEEEEvT0_T1_,"",@"SHT_CUDA_INFO"
	.sectionflags	@""
	.align	4


	//----- nvinfo : EIATTR_CUDA_API_VERSION
	.align		4
        /*0000*/ 	.byte	0x04, 0x37
        /*0002*/ 	.short	(.L_226 - .L_225)
.L_225:
        /*0004*/ 	.word	0x00000082


	//----- nvinfo : EIATTR_KPARAM_INFO
	.align		4
.L_226:
        /*0008*/ 	.byte	0x04, 0x17
        /*000a*/ 	.short	(.L_228 - .L_227)
.L_227:
        /*000c*/ 	.word	0x00000000
        /*0010*/ 	.short	0x0001
        /*0012*/ 	.short	0x0008
        /*0014*/ 	.byte	0x00, 0xf0, 0x41, 0x00


	//----- nvinfo : EIATTR_KPARAM_INFO
	.align		4
.L_228:
        /*0018*/ 	.byte	0x04, 0x17
        /*001a*/ 	.short	(.L_230 - .L_229)
.L_229:
        /*001c*/ 	.word	0x00000000
        /*0020*/ 	.short	0x0000
        /*0022*/ 	.short	0x0000
        /*0024*/ 	.byte	0x00, 0xf0, 0x21, 0x00


	//----- nvinfo : EIATTR_SPARSE_MMA_MASK
	.align		4
.L_230:
        /*0028*/ 	.byte	0x03, 0x50
        /*002a*/ 	.short	0x0000


	//----- nvinfo : EIATTR_MAXREG_COUNT
	.align		4
        /*002c*/ 	.byte	0x03, 0x1b
        /*002e*/ 	.short	0x00ff


	//----- nvinfo : EIATTR_MERCURY_ISA_VERSION
	.align		4
        /*0030*/ 	.byte	0x03, 0x5f
        /*0032*/ 	.short	0x0101


	//----- nvinfo : EIATTR_VRC_CTA_INIT_COUNT
	.align		4
        /*0034*/ 	.byte	0x02, 0x4a
	.zero		1
	.zero		1


	//----- nvinfo : EIATTR_EXIT_INSTR_OFFSETS
	.align		4
        /*0038*/ 	.byte	0x04, 0x1c
        /*003a*/ 	.short	(.L_232 - .L_231)


	//   ....[0]....
.L_231:
        /*003c*/ 	.word	0x00000130


	//   ....[1]....
        /*0040*/ 	.word	0x00000230


	//   ....[2]....
        /*0044*/ 	.word	0x00000260


	//----- nvinfo : EIATTR_MAX_THREADS
	.align		4
.L_232:
        /*0048*/ 	.byte	0x04, 0x05
        /*004a*/ 	.short	(.L_234 - .L_233)
.L_233:
        /*004c*/ 	.word	0x00000100
        /*0050*/ 	.word	0x00000001
        /*0054*/ 	.word	0x00000001


	//----- nvinfo : EIATTR_CBANK_PARAM_SIZE
	.align		4
.L_234:
        /*0058*/ 	.byte	0x03, 0x19
        /*005a*/ 	.short	0x0018


	//----- nvinfo : EIATTR_PARAM_CBANK
	.align		4
        /*005c*/ 	.byte	0x04, 0x0a
        /*005e*/ 	.short	(.L_236 - .L_235)
	.align		4
.L_235:
        /*0060*/ 	.word	index@(.nv.constant0._ZN3cub18CUB_300001_SM_10006detail8for_each13static_kernelINS2_12policy_hub_t12policy_500_tEmN6thrust24THRUST_300001_SM_1000_NS8cuda_cub20__uninitialized_fill7functorINS7_10device_ptrIiEEiEEEEvT0_T1_)
        /*0064*/ 	.short	0x0380
        /*0066*/ 	.short	0x0018


	//----- nvinfo : EIATTR_SW_WAR
	.align		4
.L_236:
        /*0068*/ 	.byte	0x04, 0x36
        /*006a*/ 	.short	(.L_238 - .L_237)
.L_237:
        /*006c*/ 	.word	0x00000008
.L_238:


//--------------------- .nv.info._ZN3cub18CUB_300001_SM_10006detail11EmptyKernelIvEEvv --------------------------
	.section	.nv.info._ZN3cub18CUB_300001_SM_10006detail11EmptyKernelIvEEvv,"",@"SHT_CUDA_INFO"
	.sectionflags	@""
	.align	4


	//----- nvinfo : EIATTR_CUDA_API_VERSION
	.align		4
        /*0000*/ 	.byte	0x04, 0x37
        /*0002*/ 	.short	(.L_240 - .L_239)
.L_239:
        /*0004*/ 	.word	0x00000082


	//----- nvinfo : EIATTR_SPARSE_MMA_MASK
	.align		4
.L_240:
        /*0008*/ 	.byte	0x03, 0x50
        /*000a*/ 	.short	0x0000


	//----- nvinfo : EIATTR_MAXREG_COUNT
	.align		4
        /*000c*/ 	.byte	0x03, 0x1b
        /*000e*/ 	.short	0x00ff


	//----- nvinfo : EIATTR_MERCURY_ISA_VERSION
	.align		4
        /*0010*/ 	.byte	0x03, 0x5f
        /*0012*/ 	.short	0x0101


	//----- nvinfo : EIATTR_VRC_CTA_INIT_COUNT
	.align		4
        /*0014*/ 	.byte	0x02, 0x4a
	.zero		1
	.zero		1


	//----- nvinfo : EIATTR_EXIT_INSTR_OFFSETS
	.align		4
        /*0018*/ 	.byte	0x04, 0x1c
        /*001a*/ 	.short	(.L_242 - .L_241)


	//   ....[0]....
.L_241:
        /*001c*/ 	.word	0x00000010


	//----- nvinfo : EIATTR_SW_WAR
	.align		4
.L_242:
        /*0020*/ 	.byte	0x04, 0x36
        /*0022*/ 	.short	(.L_244 - .L_243)
.L_243:
        /*0024*/ 	.word	0x00000008
.L_244:


//--------------------- .nv.callgraph             --------------------------
	.section	.nv.callgraph,"",@"SHT_CUDA_CALLGRAPH"
	.align	4
	.sectionentsize	8
	.align		4
        /*0000*/ 	.word	0x00000000
	.align		4
        /*0004*/ 	.word	0xffffffff
	.align		4
        /*0008*/ 	.word	0x00000000
	.align		4
        /*000c*/ 	.word	0xfffffffe
	.align		4
        /*0010*/ 	.word	0x00000000
	.align		4
        /*0014*/ 	.word	0xfffffffd
	.align		4
        /*0018*/ 	.word	0x00000000
	.align		4
        /*001c*/ 	.word	0xfffffffc


//--------------------- .nv.constant4             --------------------------
	.section	.nv.constant4,"a",@progbits
	.align	8
	.align		8
.nv.constant4:
        /*0000*/ 	.dword	_ZN34_INTERNAL_dc7d2dac_4_k_cu_b35a3fa24cuda3std3__45__cpo5beginE
	.align		8
        /*0008*/ 	.dword	_ZN34_INTERNAL_dc7d2dac_4_k_cu_b35a3fa24cuda3std3__45__cpo3endE
	.align		8
        /*0010*/ 	.dword	_ZN34_INTERNAL_dc7d2dac_4_k_cu_b35a3fa24cuda3std3__45__cpo6cbeginE
	.align		8
        /*0018*/ 	.dword	_ZN34_INTERNAL_dc7d2dac_4_k_cu_b35a3fa24cuda3std3__45__cpo4cendE
	.align		8
        /*0020*/ 	.dword	_ZN34_INTERNAL_dc7d2dac_4_k_cu_b35a3fa24cuda3std3__45__cpo6rbeginE
	.align		8
        /*0028*/ 	.dword	_ZN34_INTERNAL_dc7d2dac_4_k_cu_b35a3fa24cuda3std3__45__cpo4rendE
	.align		8
        /*0030*/ 	.dword	_ZN34_INTERNAL_dc7d2dac_4_k_cu_b35a3fa24cuda3std3__45__cpo7crbeginE
	.align		8
        /*0038*/ 	.dword	_ZN34_INTERNAL_dc7d2dac_4_k_cu_b35a3fa24cuda3std3__45__cpo5crendE
	.align		8
        /*0040*/ 	.dword	_ZN34_INTERNAL_dc7d2dac_4_k_cu_b35a3fa24cuda3std3__436_GLOBAL__N__dc7d2dac_4_k_cu_b35a3fa26ignoreE
	.align		8
        /*0048*/ 	.dword	_ZN34_INTERNAL_dc7d2dac_4_k_cu_b35a3fa24cuda3std3__419piecewise_constructE
	.align		8
        /*0050*/ 	.dword	_ZN34_INTERNAL_dc7d2dac_4_k_cu_b35a3fa24cuda3std3__48in_placeE
	.align		8
        /*0058*/ 	.dword	_ZN34_INTERNAL_dc7d2dac_4_k_cu_b35a3fa24cuda3std3__420unreachable_sentinelE
	.align		8
        /*0060*/ 	.dword	_ZN34_INTERNAL_dc7d2dac_4_k_cu_b35a3fa24cuda3std3__47nulloptE
	.align		8
        /*0068*/ 	.dword	_ZN34_INTERNAL_dc7d2dac_4_k_cu_b35a3fa24cuda3std3__48unexpectE
	.align		8
        /*0070*/ 	.dword	_ZN34_INTERNAL_dc7d2dac_4_k_cu_b35a3fa24cuda3std6ranges3__45__cpo4swapE
	.align		8
        /*0078*/ 	.dword	_ZN34_INTERNAL_dc7d2dac_4_k_cu_b35a3fa24cuda3std6ranges3__45__cpo9iter_moveE
	.align		8
        /*0080*/ 	.dword	_ZN34_INTERNAL_dc7d2dac_4_k_cu_b35a3fa24cuda3std6ranges3__45__cpo5beginE
	.align		8
        /*0088*/ 	.dword	_ZN34_INTERNAL_dc7d2dac_4_k_cu_b35a3fa24cuda3std6ranges3__45__cpo3endE
	.align		8
        /*0090*/ 	.dword	_ZN34_INTERNAL_dc7d2dac_4_k_cu_b35a3fa24cuda3std6ranges3__45__cpo6cbeginE
	.align		8
        /*0098*/ 	.dword	_ZN34_INTERNAL_dc7d2dac_4_k_cu_b35a3fa24cuda3std6ranges3__45__cpo4cendE
	.align		8
        /*00a0*/ 	.dword	_ZN34_INTERNAL_dc7d2dac_4_k_cu_b35a3fa24cuda3std6ranges3__45__cpo7advanceE
	.align		8
        /*00a8*/ 	.dword	_ZN34_INTERNAL_dc7d2dac_4_k_cu_b35a3fa24cuda3std6ranges3__45__cpo9iter_swapE
	.align		8
        /*00b0*/ 	.dword	_ZN34_INTERNAL_dc7d2dac_4_k_cu_b35a3fa24cuda3std6ranges3__45__cpo4nextE
	.align		8
        /*00b8*/ 	.dword	_ZN34_INTERNAL_dc7d2dac_4_k_cu_b35a3fa24cuda3std6ranges3__45__cpo4prevE
	.align		8
        /*00c0*/ 	.dword	_ZN34_INTERNAL_dc7d2dac_4_k_cu_b35a3fa24cuda3std6ranges3__45__cpo4dataE
	.align		8
        /*00c8*/ 	.dword	_ZN34_INTERNAL_dc7d2dac_4_k_cu_b35a3fa24cuda3std6ranges3__45__cpo5cdataE
	.align		8
        /*00d0*/ 	.dword	_ZN34_INTERNAL_dc7d2dac_4_k_cu_b35a3fa24cuda3std6ranges3__45__cpo4sizeE
	.align		8
        /*00d8*/ 	.dword	_ZN34_INTERNAL_dc7d2dac_4_k_cu_b35a3fa24cuda3std6ranges3__45__cpo5ssizeE
	.align		8
        /*00e0*/ 	.dword	_ZN34_INTERNAL_dc7d2dac_4_k_cu_b35a3fa24cuda3std6ranges3__45__cpo8distanceE
	.align		8
        /*00e8*/ 	.dword	_ZN34_INTERNAL_dc7d2dac_4_k_cu_b35a3fa26thrust24THRUST_300001_SM_1000_NS8cuda_cub3parE
	.align		8
        /*00f0*/ 	.dword	_ZN34_INTERNAL_dc7d2dac_4_k_cu_b35a3fa26thrust24THRUST_300001_SM_1000_NS8cuda_cub10par_nosyncE
	.align		8
        /*00f8*/ 	.dword	_ZN34_INTERNAL_dc7d2dac_4_k_cu_b35a3fa26thrust24THRUST_300001_SM_1000_NS6system6detail10sequential3seqE
	.align		8
        /*0100*/ 	.dword	_ZN34_INTERNAL_dc7d2dac_4_k_cu_b35a3fa26thrust24THRUST_300001_SM_1000_NS6system3cpp3parE
	.align		8
        /*0108*/ 	.dword	_ZN34_INTERNAL_dc7d2dac_4_k_cu_b35a3fa26thrust24THRUST_300001_SM_1000_NS12placeholders2_1E
	.align		8
        /*0110*/ 	.dword	_ZN34_INTERNAL_dc7d2dac_4_k_cu_b35a3fa26thrust24THRUST_300001_SM_1000_NS12placeholders2_2E
	.align		8
        /*0118*/ 	.dword	_ZN34_INTERNAL_dc7d2dac_4_k_cu_b35a3fa26thrust24THRUST_300001_SM_1000_NS12placeholders2_3E
	.align		8
        /*0120*/ 	.dword	_ZN34_INTERNAL_dc7d2dac_4_k_cu_b35a3fa26thrust24THRUST_300001_SM_1000_NS12placeholders2_4E
	.align		8
        /*0128*/ 	.dword	_ZN34_INTERNAL_dc7d2dac_4_k_cu_b35a3fa26thrust24THRUST_300001_SM_1000_NS12placeholders2_5E
	.align		8
        /*0130*/ 	.dword	_ZN34_INTERNAL_dc7d2dac_4_k_cu_b35a3fa26thrust24THRUST_300001_SM_1000_NS12placeholders2_6E
	.align		8
        /*0138*/ 	.dword	_ZN34_INTERNAL_dc7d2dac_4_k_cu_b35a3fa26thrust24THRUST_300001_SM_1000_NS12placeholders2_7E
	.align		8
        /*0140*/ 	.dword	_ZN34_INTERNAL_dc7d2dac_4_k_cu_b35a3fa26thrust24THRUST_300001_SM_1000_NS12placeholders2_8E
	.align		8
        /*0148*/ 	.dword	_ZN34_INTERNAL_dc7d2dac_4_k_cu_b35a3fa26thrust24THRUST_300001_SM_1000_NS12placeholders2_9E
	.align		8
        /*0150*/ 	.dword	_ZN34_INTERNAL_dc7d2dac_4_k_cu_b35a3fa26thrust24THRUST_300001_SM_1000_NS12placeholders3_10E
	.align		8
        /*0158*/ 	.dword	_ZN34_INTERNAL_dc7d2dac_4_k_cu_b35a3fa26thrust24THRUST_300001_SM_1000_NS3seqE
	.align		8
        /*0160*/ 	.dword	_ZN34_INTERNAL_dc7d2dac_4_k_cu_b35a3fa26thrust24THRUST_300001_SM_1000_NS6deviceE


//--------------------- .text._ZN3cub18CUB_300001_SM_10006detail9transform16transform_kernelINS2_10policy_hubILb1EN4cuda3std3__45tupleIJPiEEEE10policy1000El4TenXS9_JS9_EEEvT0_iT1_T2_DpNS2_10kernel_argIT3_EE --------------------------
	.section	.text._ZN3cub18CUB_300001_SM_10006detail9transform16transform_kernelINS2_10policy_hubILb1EN4cuda3std3__45tupleIJPiEEEE10policy1000El4TenXS9_JS9_EEEvT0_iT1_T2_DpNS2_10kernel_argIT3_EE,"ax",@progbits
	.align	128
        .global         _ZN3cub18CUB_300001_SM_10006detail9transform16transform_kernelINS2_10policy_hubILb1EN4cuda3std3__45tupleIJPiEEEE10policy1000El4TenXS9_JS9_EEEvT0_iT1_T2_DpNS2_10kernel_argIT3_EE
        .type           _ZN3cub18CUB_300001_SM_10006detail9transform16transform_kernelINS2_10policy_hubILb1EN4cuda3std3__45tupleIJPiEEEE10policy1000El4TenXS9_JS9_EEEvT0_iT1_T2_DpNS2_10kernel_argIT3_EE,@function
        .size           _ZN3cub18CUB_300001_SM_10006detail9transform16transform_kernelINS2_10policy_hubILb1EN4cuda3std3__45tupleIJPiEEEE10policy1000El4TenXS9_JS9_EEEvT0_iT1_T2_DpNS2_10kernel_argIT3_EE,(.L_x_135 - _ZN3cub18CUB_300001_SM_10006detail9transform16transform_kernelINS2_10policy_hubILb1EN4cuda3std3__45tupleIJPiEEEE10policy1000El4TenXS9_JS9_EEEvT0_iT1_T2_DpNS2_10kernel_argIT3_EE)
        .other          _ZN3cub18CUB_300001_SM_10006detail9transform16transform_kernelINS2_10policy_hubILb1EN4cuda3std3__45tupleIJPiEEEE10policy1000El4TenXS9_JS9_EEEvT0_iT1_T2_DpNS2_10kernel_argIT3_EE,@"STO_CUDA_ENTRY STV_DEFAULT"
_ZN3cub18CUB_300001_SM_10006detail9transform16transform_kernelINS2_10policy_hubILb1EN4cuda3std3__45tupleIJPiEEEE10policy1000El4TenXS9_JS9_EEEvT0_iT1_T2_DpNS2_10kernel_argIT3_EE:
.text._ZN3cub18CUB_300001_SM_10006detail9transform16transform_kernelINS2_10policy_hubILb1EN4cuda3std3__45tupleIJPiEEEE10policy1000El4TenXS9_JS9_EEEvT0_iT1_T2_DpNS2_10kernel_argIT3_EE:
[----:B------:R-:W-:Y:S08]  /*0000*/  LDC R1, c[0x0][0x37c] ;  /* 0x0000df00ff017b82 */ /* 0x000ff00000000800 */
[----:B------:R-:W0:Y:S01]  /*0010*/  LDC R0, c[0x0][0x388] ;  /* 0x0000e200ff007b82 */ /* 0x000e220000000800 */
[----:B------:R-:W1:Y:S01]  /*0020*/  LDCU.64 UR6, c[0x0][0x380] ;  /* 0x00007000ff0677ac */ /* 0x000e620008000a00 */
[----:B------:R-:W2:Y:S01]  /*0030*/  S2R R7, SR_TID.X ;  /* 0x0000000000077919 */ /* 0x000ea20000002100 */
[----:B------:R-:W-:Y:S05]  /*0040*/  BSSY.RECONVERGENT B0, `(.L_x_0) ;  /* 0x000001a000007945 */ /* 0x000fea0003800200 */
[----:B------:R-:W3:Y:S01]  /*0050*/  S2UR UR4, SR_CTAID.X ;  /* 0x00000000000479c3 */ /* 0x000ee20000002500 */
[----:B0-----:R-:W-:-:S04]  /*0060*/  SHF.L.U32 R5, R0, 0x7, RZ ;  /* 0x0000000700057819 */ /* 0x001fc800000006ff */
[----:B------:R-:W-:Y:S01]  /*0070*/  SHF.R.S32.HI R4, RZ, 0x1f, R5 ;  /* 0x0000001fff047819 */ /* 0x000fe20000011405 */
[----:B---3--:R-:W-:Y:S01]  /*0080*/  IMAD.WIDE.U32 R2, R5, UR4, RZ ;  /* 0x0000000405027c25 */ /* 0x008fe2000f8e00ff */
[----:B--2---:R-:W-:-:S03]  /*0090*/  SHF.L.U32 R11, R7, 0x7, RZ ;  /* 0x00000007070b7819 */ /* 0x004fc600000006ff */
[----:B------:R-:W-:Y:S01]  /*00a0*/  IMAD R13, R4, UR4, RZ ;  /* 0x00000004040d7c24 */ /* 0x000fe2000f8e02ff */
[----:B-1----:R-:W-:-:S03]  /*00b0*/  IADD3 R6, P1, PT, -R2, UR6, RZ ;  /* 0x0000000602067c10 */ /* 0x002fc6000ff3e1ff */
[----:B------:R-:W-:Y:S01]  /*00c0*/  IMAD.IADD R13, R3, 0x1, R13 ;  /* 0x00000001030d7824 */ /* 0x000fe200078e020d */
[----:B------:R-:W-:-:S04]  /*00d0*/  ISETP.LT.U32.AND P0, PT, R6, R5, PT ;  /* 0x000000050600720c */ /* 0x000fc80003f01070 */
[----:B------:R-:W-:-:S04]  /*00e0*/  IADD3.X R9, PT, PT, ~R13, UR7, RZ, P1, !PT ;  /* 0x000000070d097c10 */ /* 0x000fc80008ffe5ff */
[----:B------:R-:W-:-:S04]  /*00f0*/  ISETP.LT.AND.EX P0, PT, R9, R4, PT, P0 ;  /* 0x000000040900720c */ /* 0x000fc80003f01300 */
[----:B------:R-:W-:-:S05]  /*0100*/  SEL R6, R6, R5, P0 ;  /* 0x0000000506067207 */ /* 0x000fca0000000000 */
[----:B------:R-:W-:-:S05]  /*0110*/  IMAD.SHL.U32 R4, R6, 0x4, RZ ;  /* 0x0000000406047824 */ /* 0x000fca00078e00ff */
[----:B------:R-:W-:-:S13]  /*0120*/  ISETP.GE.AND P0, PT, R11, R4, PT ;  /* 0x000000040b00720c */ /* 0x000fda0003f06270 */
[----:B------:R-:W-:Y:S05]  /*0130*/  @P0 BRA `(.L_x_1) ;  /* 0x0000000000280947 */ /* 0x000fea0003800000 */
[----:B------:R-:W0:Y:S02]  /*0140*/  LDC.64 R8, c[0x0][0x398] ;  /* 0x0000e600ff087b82 */ /* 0x000e240000000a00 */
[----:B0-----:R-:W-:-:S04]  /*0150*/  LEA R8, P0, R2, R8, 0x2 ;  /* 0x0000000802087211 */ /* 0x001fc800078010ff */
[----:B------:R-:W-:-:S03]  /*0160*/  LEA.HI.X R9, R2, R9, R13, 0x2, P0 ;  /* 0x0000000902097211 */ /* 0x000fc600000f140d */
[----:B------:R-:W-:-:S07]  /*0170*/  IMAD.WIDE.U32 R8, R7, 0x80, R8 ;  /* 0x0000008007087825 */ /* 0x000fce00078e0008 */
.L_x_2:
[----:B------:R-:W-:Y:S01]  /*0180*/  IADD3 R11, PT, PT, R11, 0x4000, RZ ;  /* 0x000040000b0b7810 */ /* 0x000fe20007ffe0ff */
[----:B------:R0:W-:Y:S03]  /*0190*/  CCTL.E.PF2 [R8] ;  /* 0x000000000800798f */ /* 0x0001e60000800100 */
[----:B------:R-:W-:Y:S02]  /*01a0*/  ISETP.GE.AND P0, PT, R11, R4, PT ;  /* 0x000000040b00720c */ /* 0x000fe40003f06270 */
[----:B0-----:R-:W-:-:S05]  /*01b0*/  IADD3 R8, P1, PT, R8, 0x4000, RZ ;  /* 0x0000400008087810 */ /* 0x001fca0007f3e0ff */
[----:B------:R-:W-:-:S06]  /*01c0*/  IMAD.X R9, RZ, RZ, R9, P1 ;  /* 0x000000ffff097224 */ /* 0x000fcc00008e0609 */
[----:B------:R-:W-:Y:S05]  /*01d0*/  @!P0 BRA `(.L_x_2) ;  /* 0xfffffffc00e88947 */ /* 0x000fea000383ffff */
.L_x_1:
[----:B------:R-:W-:Y:S05]  /*01e0*/  BSYNC.RECONVERGENT B0 ;  /* 0x0000000000007941 */ /* 0x000fea0003800200 */
.L_x_0:
[----:B------:R-:W0:Y:S01]  /*01f0*/  LDCU.128 UR8, c[0x0][0x390] ;  /* 0x00007200ff0877ac */ /* 0x000e220008000c00 */
[----:B------:R-:W-:Y:S02]  /*0200*/  ISETP.NE.AND P0, PT, R5, R6, PT ;  /* 0x000000060500720c */ /* 0x000fe40003f05270 */
[C---:B------:R-:W-:Y:S01]  /*0210*/  SHF.L.U32 R3, R2.reuse, 0x2, RZ ;  /* 0x0000000202037819 */ /* 0x040fe200000006ff */
[----:B------:R-:W1:Y:S01]  /*0220*/  LDCU.64 UR4, c[0x0][0x358] ;  /* 0x00006b00ff0477ac */ /* 0x000e620008000a00 */
[----:B------:R-:W-:Y:S02]  /*0230*/  SHF.L.U64.HI R8, R2, 0x2, R13 ;  /* 0x0000000202087819 */ /* 0x000fe4000001020d */
[C---:B0-----:R-:W-:Y:S02]  /*0240*/  IADD3 R4, P1, PT, R3.reuse, UR10, RZ ;  /* 0x0000000a03047c10 */ /* 0x041fe4000ff3e0ff */
[----:B------:R-:W-:Y:S02]  /*0250*/  IADD3 R2, P2, PT, R3, UR8, RZ ;  /* 0x0000000803027c10 */ /* 0x000fe4000ff5e0ff */
[----:B------:R-:W-:-:S02]  /*0260*/  IADD3.X R5, PT, PT, R8, UR11, RZ, P1, !PT ;  /* 0x0000000b08057c10 */ /* 0x000fc40008ffe4ff */
[----:B------:R-:W-:Y:S01]  /*0270*/  IADD3.X R3, PT, PT, R8, UR9, RZ, P2, !PT ;  /* 0x0000000908037c10 */ /* 0x000fe200097fe4ff */
[----:B-1----:R-:W-:Y:S08]  /*0280*/  @!P0 BRA `(.L_x_3) ;  /* 0x0000000800ec8947 */ /* 0x002ff00003800000 */
[----:B------:R-:W-:-:S13]  /*0290*/  ISETP.GE.AND P0, PT, R0, 0x1, PT ;  /* 0x000000010000780c */ /* 0x000fda0003f06270 */
[----:B------:R-:W-:Y:S05]  /*02a0*/  @!P0 EXIT ;  /* 0x000000000000894d */ /* 0x000fea0003800000 */
[C---:B------:R-:W-:Y:S01]  /*02b0*/  ISETP.GE.U32.AND P0, PT, R0.reuse, 0x8, PT ;  /* 0x000000080000780c */ /* 0x040fe20003f06070 */
[----:B------:R-:W-:Y:S01]  /*02c0*/  IMAD.MOV.U32 R8, RZ, RZ, RZ ;  /* 0x000000ffff087224 */ /* 0x000fe200078e00ff */
[----:B------:R-:W-:-:S11]  /*02d0*/  LOP3.LUT R18, R0, 0x7, RZ, 0xc0, !PT ;  /* 0x0000000700127812 */ /* 0x000fd600078ec0ff */
[----:B------:R-:W-:Y:S05]  /*02e0*/  @!P0 BRA `(.L_x_4) ;  /* 0x0000000400cc8947 */ /* 0x000fea0003800000 */
[----:B------:R-:W-:-:S13]  /*02f0*/  ISETP.GE.AND P1, PT, R7, R6, PT ;  /* 0x000000060700720c */ /* 0x000fda0003f26270 */
[----:B------:R-:W-:-:S06]  /*0300*/  @!P1 IMAD.WIDE.U32 R8, R7, 0x4, R4 ;  /* 0x0000000407089825 */ /* 0x000fcc00078e0004 */
[----:B------:R-:W2:Y:S01]  /*0310*/  @!P1 LDG.E R8, desc[UR4][R8.64] ;  /* 0x0000000408089981 */ /* 0x000ea2000c1e1900 */
[C---:B------:R-:W-:Y:S01]  /*0320*/  IADD3 R17, PT, PT, R7.reuse, 0x80, RZ ;  /* 0x0000008007117810 */ /* 0x040fe20007ffe0ff */
[----:B------:R-:W-:-:S03]  /*0330*/  @!P1 IMAD.WIDE.U32 R12, R7, 0x4, R2 ;  /* 0x00000004070c9825 */ /* 0x000fc600078e0002 */
[C---:B------:R-:W-:Y:S01]  /*0340*/  ISETP.GE.AND P0, PT, R17.reuse, R6, PT ;  /* 0x000000061100720c */ /* 0x040fe20003f06270 */
[----:B------:R-:W-:-:S04]  /*0350*/  IMAD.WIDE R10, R17, 0x4, R4 ;  /* 0x00000004110a7825 */ /* 0x000fc800078e0204 */
[----:B--2---:R-:W-:-:S05]  /*0360*/  @!P1 IMAD R15, R8, 0xa, RZ ;  /* 0x0000000a080f9824 */ /* 0x004fca00078e02ff */
[----:B------:R0:W-:Y:S04]  /*0370*/  @!P1 STG.E desc[UR4][R12.64], R15 ;  /* 0x0000000f0c009986 */ /* 0x0001e8000c101904 */
[----:B------:R-:W2:Y:S01]  /*0380*/  @!P0 LDG.E R14, desc[UR4][R10.64] ;  /* 0x000000040a0e8981 */ /* 0x000ea2000c1e1900 */
[C---:B------:R-:W-:Y:S01]  /*0390*/  VIADD R19, R7.reuse, 0x100 ;  /* 0x0000010007137836 */ /* 0x040fe20000000000 */
[C---:B------:R-:W-:Y:S01]  /*03a0*/  IADD3 R21, PT, PT, R7.reuse, 0x180, RZ ;  /* 0x0000018007157810 */ /* 0x040fe20007ffe0ff */
[----:B------:R-:W-:Y:S01]  /*03b0*/  VIADD R23, R7, 0x200 ;  /* 0x0000020007177836 */ /* 0x000fe20000000000 */
[----:B------:R-:W-:Y:S01]  /*03c0*/  LOP3.LUT R8, R0, 0x7ffffff8, RZ, 0xc0, !PT ;  /* 0x7ffffff800087812 */ /* 0x000fe200078ec0ff */
[----:B------:R-:W-:Y:S01]  /*03d0*/  BSSY.RECONVERGENT B0, `(.L_x_5) ;  /* 0x0000012000007945 */ /* 0x000fe20003800200 */
[----:B------:R-:W-:-:S02]  /*03e0*/  ISETP.GE.AND P6, PT, R19, R6, PT ;  /* 0x000000061300720c */ /* 0x000fc40003fc6270 */
[-C--:B------:R-:W-:Y:S01]  /*03f0*/  ISETP.GE.AND P5, PT, R21, R6.reuse, PT ;  /* 0x000000061500720c */ /* 0x080fe20003fa6270 */
[----:B0-----:R-:W-:Y:S01]  /*0400*/  IMAD.WIDE R12, R17, 0x4, R2 ;  /* 0x00000004110c7825 */ /* 0x001fe200078e0202 */
[-C--:B------:R-:W-:Y:S02]  /*0410*/  ISETP.GE.AND P4, PT, R23, R6.reuse, PT ;  /* 0x000000061700720c */ /* 0x080fe40003f86270 */
[C---:B------:R-:W-:Y:S01]  /*0420*/  IADD3 R19, PT, PT, R7.reuse, 0x280, RZ ;  /* 0x0000028007137810 */ /* 0x040fe20007ffe0ff */
[C---:B------:R-:W-:Y:S01]  /*0430*/  VIADD R21, R7.reuse, 0x300 ;  /* 0x0000030007157836 */ /* 0x040fe20000000000 */
[----:B------:R-:W-:Y:S02]  /*0440*/  IADD3 R23, PT, PT, R7, 0x380, RZ ;  /* 0x0000038007177810 */ /* 0x000fe40007ffe0ff */
[-C--:B------:R-:W-:Y:S02]  /*0450*/  ISETP.GE.AND P3, PT, R19, R6.reuse, PT ;  /* 0x000000061300720c */ /* 0x080fe40003f66270 */
[----:B------:R-:W-:-:S02]  /*0460*/  ISETP.GE.AND P2, PT, R21, R6, PT ;  /* 0x000000061500720c */ /* 0x000fc40003f46270 */
[----:B------:R-:W-:Y:S01]  /*0470*/  ISETP.GE.AND P1, PT, R23, R6, PT ;  /* 0x000000061700720c */ /* 0x000fe20003f26270 */
[----:B--2---:R-:W-:-:S05]  /*0480*/  @!P0 IMAD R9, R14, 0xa, RZ ;  /* 0x0000000a0e098824 */ /* 0x004fca00078e02ff */
[----:B------:R0:W-:Y:S01]  /*0490*/  @!P0 STG.E desc[UR4][R12.64], R9 ;  /* 0x000000090c008986 */ /* 0x0001e2000c101904 */
[----:B------:R-:W-:Y:S01]  /*04a0*/  ISETP.NE.AND P0, PT, R8, 0x8, PT ;  /* 0x000000080800780c */ /* 0x000fe20003f05270 */
[----:B------:R-:W-:-:S12]  /*04b0*/  @P6 BRA `(.L_x_6) ;  /* 0x00000000000c6947 */ /* 0x000fd80003800000 */
[----:B------:R-:W0:Y:S02]  /*04c0*/  LDG.E R0, desc[UR4][R10.64+0x200] ;  /* 0x000200040a007981 */ /* 0x000e24000c1e1900 */
[----:B0-----:R-:W-:-:S05]  /*04d0*/  IMAD R9, R0, 0xa, RZ ;  /* 0x0000000a00097824 */ /* 0x001fca00078e02ff */
[----:B------:R1:W-:Y:S02]  /*04e0*/  STG.E desc[UR4][R12.64+0x200], R9 ;  /* 0x000200090c007986 */ /* 0x0003e4000c101904 */
.L_x_6:
[----:B------:R-:W-:Y:S05]  /*04f0*/  BSYNC.RECONVERGENT B0 ;  /* 0x0000000000007941 */ /* 0x000fea0003800200 */
.L_x_5:
[----:B------:R-:W-:Y:S04]  /*0500*/  BSSY.RECONVERGENT B0, `(.L_x_7) ;  /* 0x0000005000007945 */ /* 0x000fe80003800200 */
[----:B------:R-:W-:Y:S05]  /*0510*/  @P5 BRA `(.L_x_8) ;  /* 0x00000000000c5947 */ /* 0x000fea0003800000 */
[----:B------:R-:W0:Y:S02]  /*0520*/  LDG.E R0, desc[UR4][R10.64+0x400] ;  /* 0x000400040a007981 */ /* 0x000e24000c1e1900 */
[----:B01----:R-:W-:-:S05]  /*0530*/  IMAD R9, R0, 0xa, RZ ;  /* 0x0000000a00097824 */ /* 0x003fca00078e02ff */
[----:B------:R2:W-:Y:S02]  /*0540*/  STG.E desc[UR4][R12.64+0x400], R9 ;  /* 0x000400090c007986 */ /* 0x0005e4000c101904 */
.L_x_8:
[----:B------:R-:W-:Y:S05]  /*0550*/  BSYNC.RECONVERGENT B0 ;  /* 0x0000000000007941 */ /* 0x000fea0003800200 */
.L_x_7:
[----:B------:R-:W-:Y:S04]  /*0560*/  BSSY.RECONVERGENT B0, `(.L_x_9) ;  /* 0x0000005000007945 */ /* 0x000fe80003800200 */
[----:B------:R-:W-:Y:S05]  /*0570*/  @P4 BRA `(.L_x_10) ;  /* 0x00000000000c4947 */ /* 0x000fea0003800000 */
[----:B------:R-:W0:Y:S02]  /*0580*/  LDG.E R0, desc[UR4][R10.64+0x600] ;  /* 0x000600040a007981 */ /* 0x000e24000c1e1900 */
[----:B012---:R-:W-:-:S05]  /*0590*/  IMAD R9, R0, 0xa, RZ ;  /* 0x0000000a00097824 */ /* 0x007fca00078e02ff */
[----:B------:R3:W-:Y:S02]  /*05a0*/  STG.E desc[UR4][R12.64+0x600], R9 ;  /* 0x000600090c007986 */ /* 0x0007e4000c101904 */
.L_x_10:
[----:B------:R-:W-:Y:S05]  /*05b0*/  BSYNC.RECONVERGENT B0 ;  /* 0x0000000000007941 */ /* 0x000fea0003800200 */
.L_x_9:
[----:B------:R-:W-:Y:S04]  /*05c0*/  BSSY.RECONVERGENT B0, `(.L_x_11) ;  /* 0x0000005000007945 */ /* 0x000fe80003800200 */
[----:B------:R-:W-:Y:S05]  /*05d0*/  @P3 BRA `(.L_x_12) ;  /* 0x00000000000c3947 */ /* 0x000fea0003800000 */
[----:B------:R-:W0:Y:S02]  /*05e0*/  LDG.E R0, desc[UR4][R10.64+0x800] ;  /* 0x000800040a007981 */ /* 0x000e24000c1e1900 */
[----:B0123--:R-:W-:-:S05]  /*05f0*/  IMAD R9, R0, 0xa, RZ ;  /* 0x0000000a00097824 */ /* 0x00ffca00078e02ff */
[----:B------:R4:W-:Y:S02]  /*0600*/  STG.E desc[UR4][R12.64+0x800], R9 ;  /* 0x000800090c007986 */ /* 0x0009e4000c101904 */
.L_x_12:
[----:B------:R-:W-:Y:S05]  /*0610*/  BSYNC.RECONVERGENT B0 ;  /* 0x0000000000007941 */ /* 0x000fea0003800200 */
.L_x_11:
[----:B------:R-:W-:Y:S04]  /*0620*/  BSSY.RECONVERGENT B0, `(.L_x_13) ;  /* 0x0000005000007945 */ /* 0x000fe80003800200 */
[----:B------:R-:W-:Y:S05]  /*0630*/  @P2 BRA `(.L_x_14) ;  /* 0x00000000000c2947 */ /* 0x000fea0003800000 */
[----:B------:R-:W0:Y:S02]  /*0640*/  LDG.E R0, desc[UR4][R10.64+0xa00] ;  /* 0x000a00040a007981 */ /* 0x000e24000c1e1900 */
[----:B01234-:R-:W-:-:S05]  /*0650*/  IMAD R9, R0, 0xa, RZ ;  /* 0x0000000a00097824 */ /* 0x01ffca00078e02ff */
[----:B------:R0:W-:Y:S02]  /*0660*/  STG.E desc[UR4][R12.64+0xa00], R9 ;  /* 0x000a00090c007986 */ /* 0x0001e4000c101904 */
.L_x_14:
[----:B------:R-:W-:Y:S05]  /*0670*/  BSYNC.RECONVERGENT B0 ;  /* 0x0000000000007941 */ /* 0x000fea0003800200 */
.L_x_13:
[----:B------:R-:W-:Y:S04]  /*0680*/  BSSY.RECONVERGENT B0, `(.L_x_15) ;  /* 0x0000005000007945 */ /* 0x000fe80003800200 */
[----:B------:R-:W-:Y:S05]  /*0690*/  @P1 BRA `(.L_x_16) ;  /* 0x00000000000c1947 */ /* 0x000fea0003800000 */
[----:B------:R-:W0:Y:S02]  /*06a0*/  LDG.E R10, desc[UR4][R10.64+0xc00] ;  /* 0x000c00040a0a7981 */ /* 0x000e24000c1e1900 */
[----:B01234-:R-:W-:-:S05]  /*06b0*/  IMAD R9, R10, 0xa, RZ ;  /* 0x0000000a0a097824 */ /* 0x01ffca00078e02ff */
[----:B------:R0:W-:Y:S02]  /*06c0*/  STG.E desc[UR4][R12.64+0xc00], R9 ;  /* 0x000c00090c007986 */ /* 0x0001e4000c101904 */
.L_x_16:
[----:B------:R-:W-:Y:S05]  /*06d0*/  BSYNC.RECONVERGENT B0 ;  /* 0x0000000000007941 */ /* 0x000fea0003800200 */
.L_x_15:
[----:B------:R-:W-:Y:S05]  /*06e0*/  @!P0 BRA `(.L_x_4) ;  /* 0x0000000000cc8947 */ /* 0x000fea0003800000 */
[----:B------:R-:W-:-:S07]  /*06f0*/  IMAD.MOV.U32 R0, RZ, RZ, 0x8 ;  /* 0x00000008ff007424 */ /* 0x000fce00078e00ff */
.L_x_19:
[----:B01234-:R-:W-:-:S04]  /*0700*/  LEA R9, R0, R7, 0x7 ;  /* 0x0000000700097211 */ /* 0x01ffc800078e38ff */
        /* <DEDUP_REMOVED lines=8> */
[----:B------:R-:W-:Y:S04]  /*0790*/  @!P0 STG.E desc[UR4][R16.64], R25 ;  /* 0x0000001910008986 */ /* 0x000fe8000c101904 */
[----:B------:R-:W2:Y:S01]  /*07a0*/  @!P1 LDG.E R19, desc[UR4][R12.64] ;  /* 0x000000040c139981 */ /* 0x000ea2000c1e1900 */
[----:B------:R-:W-:-:S05]  /*07b0*/  VIADD R11, R9, 0x100 ;  /* 0x00000100090b7836 */ /* 0x000fca0000000000 */
[----:B------:R-:W-:Y:S01]  /*07c0*/  ISETP.GE.AND P0, PT, R11, R6, PT ;  /* 0x000000060b00720c */ /* 0x000fe20003f06270 */
[----:B------:R-:W-:-:S04]  /*07d0*/  IMAD.WIDE R10, R21, 0x4, R2 ;  /* 0x00000004150a7825 */ /* 0x000fc800078e0202 */
[----:B--2---:R-:W-:-:S05]  /*07e0*/  @!P1 IMAD R19, R19, 0xa, RZ ;  /* 0x0000000a13139824 */ /* 0x004fca00078e02ff */
[----:B------:R0:W-:Y:S04]  /*07f0*/  @!P1 STG.E desc[UR4][R10.64], R19 ;  /* 0x000000130a009986 */ /* 0x0001e8000c101904 */
[----:B------:R-:W2:Y:S01]  /*0800*/  @!P0 LDG.E R14, desc[UR4][R12.64+0x200] ;  /* 0x000200040c0e8981 */ /* 0x000ea2000c1e1900 */
[----:B------:R-:W-:-:S04]  /*0810*/  IADD3 R15, PT, PT, R9, 0x180, RZ ;  /* 0x00000180090f7810 */ /* 0x000fc80007ffe0ff */
[----:B------:R-:W-:Y:S01]  /*0820*/  ISETP.GE.AND P1, PT, R15, R6, PT ;  /* 0x000000060f00720c */ /* 0x000fe20003f26270 */
[----:B--2---:R-:W-:-:S05]  /*0830*/  @!P0 IMAD R23, R14, 0xa, RZ ;  /* 0x0000000a0e178824 */ /* 0x004fca00078e02ff */
[----:B------:R1:W-:Y:S07]  /*0840*/  @!P0 STG.E desc[UR4][R10.64+0x200], R23 ;  /* 0x000200170a008986 */ /* 0x0003ee000c101904 */
[----:B------:R-:W2:Y:S01]  /*0850*/  @!P1 LDG.E R14, desc[UR4][R12.64+0x400] ;  /* 0x000400040c0e9981 */ /* 0x000ea2000c1e1900 */
[----:B------:R-:W-:-:S04]  /*0860*/  IADD3 R15, PT, PT, R9, 0x200, RZ ;  /* 0x00000200090f7810 */ /* 0x000fc80007ffe0ff */
[----:B------:R-:W-:Y:S01]  /*0870*/  ISETP.GE.AND P0, PT, R15, R6, PT ;  /* 0x000000060f00720c */ /* 0x000fe20003f06270 */
[----:B------:R-:W-:Y:S02]  /*0880*/  VIADD R15, R9, 0x280 ;  /* 0x00000280090f7836 */ /* 0x000fe40000000000 */
[----:B--2---:R-:W-:-:S05]  /*0890*/  @!P1 IMAD R21, R14, 0xa, RZ ;  /* 0x0000000a0e159824 */ /* 0x004fca00078e02ff */
[----:B------:R1:W-:Y:S05]  /*08a0*/  @!P1 STG.E desc[UR4][R10.64+0x400], R21 ;  /* 0x000400150a009986 */ /* 0x0003ea000c101904 */
[----:B------:R-:W0:Y:S01]  /*08b0*/  @!P0 LDG.E R14, desc[UR4][R12.64+0x600] ;  /* 0x000600040c0e8981 */ /* 0x000e22000c1e1900 */
[----:B------:R-:W-:Y:S02]  /*08c0*/  ISETP.GE.AND P1, PT, R15, R6, PT ;  /* 0x000000060f00720c */ /* 0x000fe40003f26270 */
[----:B------:R-:W-:Y:S01]  /*08d0*/  IADD3 R15, PT, PT, R9, 0x300, RZ ;  /* 0x00000300090f7810 */ /* 0x000fe20007ffe0ff */
[----:B0-----:R-:W-:-:S05]  /*08e0*/  @!P0 IMAD R19, R14, 0xa, RZ ;  /* 0x0000000a0e138824 */ /* 0x001fca00078e02ff */
[----:B------:R1:W-:Y:S05]  /*08f0*/  @!P0 STG.E desc[UR4][R10.64+0x600], R19 ;  /* 0x000600130a008986 */ /* 0x0003ea000c101904 */
[----:B------:R-:W2:Y:S01]  /*0900*/  @!P1 LDG.E R14, desc[UR4][R12.64+0x800] ;  /* 0x000800040c0e9981 */ /* 0x000ea2000c1e1900 */
[----:B------:R-:W-:Y:S01]  /*0910*/  ISETP.GE.AND P0, PT, R15, R6, PT ;  /* 0x000000060f00720c */ /* 0x000fe20003f06270 */
[----:B--2---:R-:W-:-:S05]  /*0920*/  @!P1 IMAD R17, R14, 0xa, RZ ;  /* 0x0000000a0e119824 */ /* 0x004fca00078e02ff */
[----:B------:R1:W-:Y:S07]  /*0930*/  @!P1 STG.E desc[UR4][R10.64+0x800], R17 ;  /* 0x000800110a009986 */ /* 0x0003ee000c101904 */
[----:B------:R-:W2:Y:S01]  /*0940*/  @!P0 LDG.E R14, desc[UR4][R12.64+0xa00] ;  /* 0x000a00040c0e8981 */ /* 0x000ea2000c1e1900 */
[----:B------:R-:W-:Y:S01]  /*0950*/  IADD3 R9, PT, PT, R9, 0x380, RZ ;  /* 0x0000038009097810 */ /* 0x000fe20007ffe0ff */
[----:B------:R-:W-:Y:S01]  /*0960*/  VIADD R0, R0, 0x8 ;  /* 0x0000000800007836 */ /* 0x000fe20000000000 */
[----:B------:R-:W-:Y:S04]  /*0970*/  BSSY.RECONVERGENT B0, `(.L_x_17) ;  /* 0x0000009000007945 */ /* 0x000fe80003800200 */
[----:B------:R-:W-:Y:S01]  /*0980*/  ISETP.NE.AND P1, PT, R0, R8, PT ;  /* 0x000000080000720c */ /* 0x000fe20003f25270 */
[----:B--2---:R-:W-:-:S05]  /*0990*/  @!P0 IMAD R15, R14, 0xa, RZ ;  /* 0x0000000a0e0f8824 */ /* 0x004fca00078e02ff */
[----:B------:R1:W-:Y:S01]  /*09a0*/  @!P0 STG.E desc[UR4][R10.64+0xa00], R15 ;  /* 0x000a000f0a008986 */ /* 0x0003e2000c101904 */
[----:B------:R-:W-:-:S13]  /*09b0*/  ISETP.GE.AND P0, PT, R9, R6, PT ;  /* 0x000000060900720c */ /* 0x000fda0003f06270 */
[----:B-1----:R-:W-:Y:S05]  /*09c0*/  @P0 BRA `(.L_x_18) ;  /* 0x00000000000c0947 */ /* 0x002fea0003800000 */
[----:B------:R-:W2:Y:S02]  /*09d0*/  LDG.E R12, desc[UR4][R12.64+0xc00] ;  /* 0x000c00040c0c7981 */ /* 0x000ea4000c1e1900 */
[----:B--2---:R-:W-:-:S05]  /*09e0*/  IMAD R9, R12, 0xa, RZ ;  /* 0x0000000a0c097824 */ /* 0x004fca00078e02ff */
[----:B------:R0:W-:Y:S02]  /*09f0*/  STG.E desc[UR4][R10.64+0xc00], R9 ;  /* 0x000c00090a007986 */ /* 0x0001e4000c101904 */
.L_x_18:
[----:B------:R-:W-:Y:S05]  /*0a00*/  BSYNC.RECONVERGENT B0 ;  /* 0x0000000000007941 */ /* 0x000fea0003800200 */
.L_x_17:
[----:B------:R-:W-:Y:S05]  /*0a10*/  @P1 BRA `(.L_x_19) ;  /* 0xfffffffc00381947 */ /* 0x000fea000383ffff */
.L_x_4:
[----:B------:R-:W-:-:S13]  /*0a20*/  ISETP.NE.AND P0, PT, R18, RZ, PT ;  /* 0x000000ff1200720c */ /* 0x000fda0003f05270 */
[----:B------:R-:W-:Y:S05]  /*0a30*/  @!P0 EXIT ;  /* 0x000000000000894d */ /* 0x000fea0003800000 */
[----:B------:R-:W5:Y:S01]  /*0a40*/  LDC R0, c[0x0][0x388] ;  /* 0x0000e200ff007b82 */ /* 0x000f620000000800 */
[----:B------:R-:W-:Y:S02]  /*0a50*/  ISETP.GE.U32.AND P0, PT, R18, 0x4, PT ;  /* 0x000000041200780c */ /* 0x000fe40003f06070 */
[----:B-----5:R-:W-:-:S04]  /*0a60*/  LOP3.LUT R20, R0, 0x3, RZ, 0xc0, !PT ;  /* 0x0000000300147812 */ /* 0x020fc800078ec0ff */
[----:B------:R-:W-:-:S07]  /*0a70*/  ISETP.NE.AND P2, PT, R20, RZ, PT ;  /* 0x000000ff1400720c */ /* 0x000fce0003f45270 */
[----:B------:R-:W-:Y:S06]  /*0a80*/  @!P0 BRA `(.L_x_20) ;  /* 0x0000000000748947 */ /* 0x000fec0003800000 */
[----:B------:R-:W-:-:S04]  /*0a90*/  LEA R19, R8, R7, 0x7 ;  /* 0x0000000708137211 */ /* 0x000fc800078e38ff */
[----:B------:R-:W-:-:S13]  /*0aa0*/  ISETP.GE.AND P0, PT, R19, R6, PT ;  /* 0x000000061300720c */ /* 0x000fda0003f06270 */
[----:B0-----:R-:W-:-:S06]  /*0ab0*/  @!P0 IMAD.WIDE R10, R19, 0x4, R4 ;  /* 0x00000004130a8825 */ /* 0x001fcc00078e0204 */
[----:B------:R-:W5:Y:S01]  /*0ac0*/  @!P0 LDG.E R10, desc[UR4][R10.64] ;  /* 0x000000040a0a8981 */ /* 0x000f62000c1e1900 */
[C---:B------:R-:W-:Y:S01]  /*0ad0*/  IADD3 R17, PT, PT, R19.reuse, 0x80, RZ ;  /* 0x0000008013117810 */ /* 0x040fe20007ffe0ff */
[----:B-1234-:R-:W-:-:S03]  /*0ae0*/  @!P0 IMAD.WIDE R12, R19, 0x4, R2 ;  /* 0x00000004130c8825 */ /* 0x01efc600078e0202 */
[----:B------:R-:W-:-:S13]  /*0af0*/  ISETP.GE.AND P1, PT, R17, R6, PT ;  /* 0x000000061100720c */ /* 0x000fda0003f26270 */
[----:B------:R-:W-:-:S04]  /*0b00*/  @!P1 IMAD.WIDE R14, R17, 0x4, R4 ;  /* 0x00000004110e9825 */ /* 0x000fc800078e0204 */
[----:B-----5:R-:W-:-:S05]  /*0b10*/  @!P0 IMAD R9, R10, 0xa, RZ ;  /* 0x0000000a0a098824 */ /* 0x020fca00078e02ff */
[----:B------:R0:W-:Y:S04]  /*0b20*/  @!P0 STG.E desc[UR4][R12.64], R9 ;  /* 0x000000090c008986 */ /* 0x0001e8000c101904 */
[----:B------:R-:W2:Y:S01]  /*0b30*/  @!P1 LDG.E R14, desc[UR4][R14.64] ;  /* 0x000000040e0e9981 */ /* 0x000ea2000c1e1900 */
[----:B------:R-:W-:Y:S02]  /*0b40*/  VIADD R23, R19, 0x100 ;  /* 0x0000010013177836 */ /* 0x000fe40000000000 */
[----:B------:R-:W-:-:S03]  /*0b50*/  @!P1 IMAD.WIDE R16, R17, 0x4, R2 ;  /* 0x0000000411109825 */ /* 0x000fc600078e0202 */
[----:B------:R-:W-:-:S13]  /*0b60*/  ISETP.GE.AND P0, PT, R23, R6, PT ;  /* 0x000000061700720c */ /* 0x000fda0003f06270 */
[----:B------:R-:W-:-:S04]  /*0b70*/  @!P0 IMAD.WIDE R10, R23, 0x4, R4 ;  /* 0x00000004170a8825 */ /* 0x000fc800078e0204 */
[----:B--2---:R-:W-:-:S05]  /*0b80*/  @!P1 IMAD R21, R14, 0xa, RZ ;  /* 0x0000000a0e159824 */ /* 0x004fca00078e02ff */
[----:B------:R1:W-:Y:S04]  /*0b90*/  @!P1 STG.E desc[UR4][R16.64], R21 ;  /* 0x0000001510009986 */ /* 0x0003e8000c101904 */
[----:B------:R-:W2:Y:S01]  /*0ba0*/  @!P0 LDG.E R10, desc[UR4][R10.64] ;  /* 0x000000040a0a8981 */ /* 0x000ea2000c1e1900 */
[----:B------:R-:W-:Y:S01]  /*0bb0*/  IADD3 R19, PT, PT, R19, 0x180, RZ ;  /* 0x0000018013137810 */ /* 0x000fe20007ffe0ff */
[----:B0-----:R-:W-:-:S03]  /*0bc0*/  @!P0 IMAD.WIDE R12, R23, 0x4, R2 ;  /* 0x00000004170c8825 */ /* 0x001fc600078e0202 */
[----:B------:R-:W-:-:S13]  /*0bd0*/  ISETP.GE.AND P1, PT, R19, R6, PT ;  /* 0x000000061300720c */ /* 0x000fda0003f26270 */
[----:B------:R-:W-:-:S04]  /*0be0*/  @!P1 IMAD.WIDE R14, R19, 0x4, R4 ;  /* 0x00000004130e9825 */ /* 0x000fc800078e0204 */
[----:B--2---:R-:W-:-:S05]  /*0bf0*/  @!P0 IMAD R9, R10, 0xa, RZ ;  /* 0x0000000a0a098824 */ /* 0x004fca00078e02ff */
[----:B------:R1:W-:Y:S04]  /*0c00*/  @!P0 STG.E desc[UR4][R12.64], R9 ;  /* 0x000000090c008986 */ /* 0x0003e8000c101904 */
[----:B------:R-:W2:Y:S01]  /*0c10*/  @!P1 LDG.E R14, desc[UR4][R14.64] ;  /* 0x000000040e0e9981 */ /* 0x000ea2000c1e1900 */
[----:B------:R-:W-:Y:S01]  /*0c20*/  @!P1 IMAD.WIDE R18, R19, 0x4, R2 ;  /* 0x0000000413129825 */ /* 0x000fe200078e0202 */
[----:B------:R-:W-:-:S03]  /*0c30*/  IADD3 R8, PT, PT, R8, 0x4, RZ ;  /* 0x0000000408087810 */ /* 0x000fc60007ffe0ff */
[----:B--2---:R-:W-:-:S05]  /*0c40*/  @!P1 IMAD R23, R14, 0xa, RZ ;  /* 0x0000000a0e179824 */ /* 0x004fca00078e02ff */
[----:B------:R1:W-:Y:S02]  /*0c50*/  @!P1 STG.E desc[UR4][R18.64], R23 ;  /* 0x0000001712009986 */ /* 0x0003e4000c101904 */
.L_x_20:
[----:B------:R-:W-:Y:S05]  /*0c60*/  @!P2 EXIT ;  /* 0x000000000000a94d */ /* 0x000fea0003800000 */
[----:B------:R-:W-:Y:S02]  /*0c70*/  ISETP.NE.AND P0, PT, R20, 0x1, PT ;  /* 0x000000011400780c */ /* 0x000fe40003f05270 */
[----:B------:R-:W-:-:S04]  /*0c80*/  LOP3.LUT R0, R0, 0x1, RZ, 0xc0, !PT ;  /* 0x0000000100007812 */ /* 0x000fc800078ec0ff */
[----:B------:R-:W-:-:S07]  /*0c90*/  ISETP.NE.U32.AND P2, PT, R0, 0x1, PT ;  /* 0x000000010000780c */ /* 0x000fce0003f45070 */
[----:B------:R-:W-:Y:S06]  /*0ca0*/  @!P0 BRA `(.L_x_21) ;  /* 0x00000000003c8947 */ /* 0x000fec0003800000 */
[----:B01234-:R-:W-:-:S05]  /*0cb0*/  IMAD R13, R8, 0x80, R7 ;  /* 0x00000080080d7824 */ /* 0x01ffca00078e0207 */
[----:B------:R-:W-:-:S13]  /*0cc0*/  ISETP.GE.AND P0, PT, R13, R6, PT ;  /* 0x000000060d00720c */ /* 0x000fda0003f06270 */
[----:B------:R-:W-:-:S06]  /*0cd0*/  @!P0 IMAD.WIDE R10, R13, 0x4, R4 ;  /* 0x000000040d0a8825 */ /* 0x000fcc00078e0204 */
[----:B------:R-:W2:Y:S01]  /*0ce0*/  @!P0 LDG.E R10, desc[UR4][R10.64] ;  /* 0x000000040a0a8981 */ /* 0x000ea2000c1e1900 */
[C---:B------:R-:W-:Y:S01]  /*0cf0*/  IADD3 R17, PT, PT, R13.reuse, 0x80, RZ ;  /* 0x000000800d117810 */ /* 0x040fe20007ffe0ff */
[----:B------:R-:W-:-:S03]  /*0d00*/  @!P0 IMAD.WIDE R12, R13, 0x4, R2 ;  /* 0x000000040d0c8825 */ /* 0x000fc600078e0202 */
        /* <DEDUP_REMOVED lines=9> */
.L_x_21:
[----:B------:R-:W-:Y:S05]  /*0da0*/  @P2 EXIT ;  /* 0x000000000000294d */ /* 0x000fea0003800000 */
[----:B------:R-:W-:-:S05]  /*0db0*/  IMAD R7, R8, 0x80, R7 ;  /* 0x0000008008077824 */ /* 0x000fca00078e0207 */
[----:B------:R-:W-:-:S13]  /*0dc0*/  ISETP.GE.AND P0, PT, R7, R6, PT ;  /* 0x000000060700720c */ /* 0x000fda0003f06270 */
[----:B------:R-:W-:Y:S05]  /*0dd0*/  @P0 EXIT ;  /* 0x000000000000094d */ /* 0x000fea0003800000 */
[----:B------:R-:W-:-:S06]  /*0de0*/  IMAD.WIDE R4, R7, 0x4, R4 ;  /* 0x0000000407047825 */ /* 0x000fcc00078e0204 */
[----:B------:R-:W5:Y:S01]  /*0df0*/  LDG.E R4, desc[UR4][R4.64] ;  /* 0x0000000404047981 */ /* 0x000f62000c1e1900 */
[----:B------:R-:W-:-:S04]  /*0e00*/  IMAD.WIDE R2, R7, 0x4, R2 ;  /* 0x0000000407027825 */ /* 0x000fc800078e0202 */
[----:B-----5:R-:W-:-:S05]  /*0e10*/  IMAD R7, R4, 0xa, RZ ;  /* 0x0000000a04077824 */ /* 0x020fca00078e02ff */
[----:B------:R-:W-:Y:S01]  /*0e20*/  STG.E desc[UR4][R2.64], R7 ;  /* 0x0000000702007986 */ /* 0x000fe2000c101904 */
[----:B------:R-:W-:Y:S05]  /*0e30*/  EXIT ;  /* 0x000000000000794d */ /* 0x000fea0003800000 */
.L_x_3:
[----:B------:R-:W-:-:S13]  /*0e40*/  ISETP.GE.AND P0, PT, R0, 0x1, PT ;  /* 0x000000010000780c */ /* 0x000fda0003f06270 */
[----:B------:R-:W-:Y:S05]  /*0e50*/  @!P0 EXIT ;  /* 0x000000000000894d */ /* 0x000fea0003800000 */
[C---:B------:R-:W-:Y:S01]  /*0e60*/  ISETP.GE.U32.AND P1, PT, R0.reuse, 0x10, PT ;  /* 0x000000100000780c */ /* 0x040fe20003f26070 */
[----:B------:R-:W-:Y:S01]  /*0e70*/  HFMA2 R6, -RZ, RZ, 0, 0 ;  /* 0x00000000ff067431 */ /* 0x000fe200000001ff */
[----:B------:R-:W-:-:S04]  /*0e80*/  LOP3.LUT R20, R0, 0xf, RZ, 0xc0, !PT ;  /* 0x0000000f00147812 */ /* 0x000fc800078ec0ff */
[----:B------:R-:W-:-:S07]  /*0e90*/  ISETP.NE.AND P0, PT, R20, RZ, PT ;  /* 0x000000ff1400720c */ /* 0x000fce0003f05270 */
[----:B------:R-:W-:Y:S06]  /*0ea0*/  @!P1 BRA `(.L_x_22) ;  /* 0x0000000400189947 */ /* 0x000fec0003800000 */
[C---:B------:R-:W-:Y:S01]  /*0eb0*/  IMAD.WIDE.U32 R14, R7.reuse, 0x4, RZ ;  /* 0x00000004070e7825 */ /* 0x040fe200078e00ff */
[----:B------:R-:W-:Y:S02]  /*0ec0*/  LOP3.LUT R6, R0, 0x7ffffff0, RZ, 0xc0, !PT ;  /* 0x7ffffff000067812 */ /* 0x000fe400078ec0ff */
[----:B------:R-:W-:Y:S02]  /*0ed0*/  IADD3 R12, PT, PT, R7, 0x480, RZ ;  /* 0x00000480070c7810 */ /* 0x000fe40007ffe0ff */
[----:B------:R-:W-:Y:S01]  /*0ee0*/  LOP3.LUT R13, R14, 0x1000, RZ, 0xfc, !PT ;  /* 0x000010000e0d7812 */ /* 0x000fe200078efcff */
[----:B------:R-:W-:-:S07]  /*0ef0*/  IMAD.MOV R14, RZ, RZ, -R6 ;  /* 0x000000ffff0e7224 */ /* 0x000fce00078e0a06 */
.L_x_23:
[----:B------:R-:W-:-:S04]  /*0f00*/  IADD3 R10, P1, PT, R13, R4, RZ ;  /* 0x000000040d0a7210 */ /* 0x000fc80007f3e0ff */
[----:B0-----:R-:W-:-:S05]  /*0f10*/  IADD3.X R11, PT, PT, R15, R5, RZ, P1, !PT ;  /* 0x000000050f0b7210 */ /* 0x001fca0000ffe4ff */
[----:B------:R-:W2:Y:S01]  /*0f20*/  LDG.E R16, desc[UR4][R10.64+-0x1000] ;  /* 0xfff000040a107981 */ /* 0x000ea2000c1e1900 */
[----:B------:R-:W-:-:S04]  /*0f30*/  IADD3 R8, P1, PT, R13, R2, RZ ;  /* 0x000000020d087210 */ /* 0x000fc80007f3e0ff */
[----:B------:R-:W-:Y:S01]  /*0f40*/  IADD3.X R9, PT, PT, R15, R3, RZ, P1, !PT ;  /* 0x000000030f097210 */ /* 0x000fe20000ffe4ff */
[----:B--2---:R-:W-:-:S05]  /*0f50*/  IMAD R17, R16, 0xa, RZ ;  /* 0x0000000a10117824 */ /* 0x004fca00078e02ff */
[----:B------:R0:W-:Y:S04]  /*0f60*/  STG.E desc[UR4][R8.64+-0x1000], R17 ;  /* 0xfff0001108007986 */ /* 0x0001e8000c101904 */
[----:B------:R-:W2:Y:S02]  /*0f70*/  LDG.E R16, desc[UR4][R10.64+-0xe00] ;  /* 0xfff200040a107981 */ /* 0x000ea4000c1e1900 */
[----:B--2---:R-:W-:-:S05]  /*0f80*/  IMAD R19, R16, 0xa, RZ ;  /* 0x0000000a10137824 */ /* 0x004fca00078e02ff */
[----:B------:R-:W-:Y:S04]  /*0f90*/  STG.E desc[UR4][R8.64+-0xe00], R19 ;  /* 0xfff2001308007986 */ /* 0x000fe8000c101904 */
[----:B------:R-:W2:Y:S02]  /*0fa0*/  LDG.E R16, desc[UR4][R10.64+-0xc00] ;  /* 0xfff400040a107981 */ /* 0x000ea4000c1e1900 */
[----:B--2---:R-:W-:-:S05]  /*0fb0*/  IMAD R21, R16, 0xa, RZ ;  /* 0x0000000a10157824 */ /* 0x004fca00078e02ff */
[----:B------:R1:W-:Y:S04]  /*0fc0*/  STG.E desc[UR4][R8.64+-0xc00], R21 ;  /* 0xfff4001508007986 */ /* 0x0003e8000c101904 */
[----:B------:R-:W2:Y:S02]  /*0fd0*/  LDG.E R16, desc[UR4][R10.64+-0xa00] ;  /* 0xfff600040a107981 */ /* 0x000ea4000c1e1900 */
[----:B--2---:R-:W-:-:S05]  /*0fe0*/  IMAD R23, R16, 0xa, RZ ;  /* 0x0000000a10177824 */ /* 0x004fca00078e02ff */
[----:B------:R2:W-:Y:S04]  /*0ff0*/  STG.E desc[UR4][R8.64+-0xa00], R23 ;  /* 0xfff6001708007986 */ /* 0x0005e8000c101904 */
[----:B------:R-:W0:Y:S02]  /*1000*/  LDG.E R16, desc[UR4][R10.64+-0x800] ;  /* 0xfff800040a107981 */ /* 0x000e24000c1e1900 */
[----:B0-----:R-:W-:-:S05]  /*1010*/  IMAD R17, R16, 0xa, RZ ;  /* 0x0000000a10117824 */ /* 0x001fca00078e02ff */
[----:B------:R0:W-:Y:S04]  /*1020*/  STG.E desc[UR4][R8.64+-0x800], R17 ;  /* 0xfff8001108007986 */ /* 0x0001e8000c101904 */
[----:B------:R-:W3:Y:S02]  /*1030*/  LDG.E R16, desc[UR4][R10.64+-0x600] ;  /* 0xfffa00040a107981 */ /* 0x000ee4000c1e1900 */
[----:B---3--:R-:W-:-:S05]  /*1040*/  IMAD R25, R16, 0xa, RZ ;  /* 0x0000000a10197824 */ /* 0x008fca00078e02ff */
[----:B------:R3:W-:Y:S04]  /*1050*/  STG.E desc[UR4][R8.64+-0x600], R25 ;  /* 0xfffa001908007986 */ /* 0x0007e8000c101904 */
[----:B------:R-:W1:Y:S02]  /*1060*/  LDG.E R16, desc[UR4][R10.64+-0x400] ;  /* 0xfffc00040a107981 */ /* 0x000e64000c1e1900 */
[----:B-1----:R-:W-:-:S05]  /*1070*/  IMAD R21, R16, 0xa, RZ ;  /* 0x0000000a10157824 */ /* 0x002fca00078e02ff */
[----:B------:R1:W-:Y:S04]  /*1080*/  STG.E desc[UR4][R8.64+-0x400], R21 ;  /* 0xfffc001508007986 */ /* 0x0003e8000c101904 */
[----:B------:R-:W2:Y:S01]  /*1090*/  LDG.E R16, desc[UR4][R10.64+-0x200] ;  /* 0xfffe00040a107981 */ /* 0x000ea2000c1e1900 */
[----:B------:R-:W-:Y:S01]  /*10a0*/  MOV R19, 0x0 ;  /* 0x0000000000137802 */ /* 0x000fe20000000f00 */
[----:B------:R-:W-:Y:S02]  /*10b0*/  IMAD.MOV.U32 R18, RZ, RZ, 0x600 ;  /* 0x00000600ff127424 */ /* 0x000fe400078e00ff */
[----:B--2---:R-:W-:-:S05]  /*10c0*/  IMAD R23, R16, 0xa, RZ ;  /* 0x0000000a10177824 */ /* 0x004fca00078e02ff */
[----:B------:R2:W-:Y:S04]  /*10d0*/  STG.E desc[UR4][R8.64+-0x200], R23 ;  /* 0xfffe001708007986 */ /* 0x0005e8000c101904 */
[----:B------:R-:W3:Y:S01]  /*10e0*/  LDG.E R22, desc[UR4][R10.64] ;  /* 0x000000040a167981 */ /* 0x000ee2000c1e1900 */
[----:B------:R-:W-:-:S03]  /*10f0*/  IMAD.WIDE R18, R12, 0x4, R18 ;  /* 0x000000040c127825 */ /* 0x000fc600078e0212 */
[----:B------:R-:W-:-:S04]  /*1100*/  IADD3 R16, P1, PT, R18, R4, RZ ;  /* 0x0000000412107210 */ /* 0x000fc80007f3e0ff */
[----:B0-----:R-:W-:Y:S01]  /*1110*/  IADD3.X R17, PT, PT, R19, R5, RZ, P1, !PT ;  /* 0x0000000513117210 */ /* 0x001fe20000ffe4ff */
[----:B---3--:R-:W-:-:S05]  /*1120*/  IMAD R25, R22, 0xa, RZ ;  /* 0x0000000a16197824 */ /* 0x008fca00078e02ff */
[----:B------:R0:W-:Y:S04]  /*1130*/  STG.E desc[UR4][R8.64], R25 ;  /* 0x0000001908007986 */ /* 0x0001e8000c101904 */
[----:B-1----:R-:W3:Y:S01]  /*1140*/  LDG.E R21, desc[UR4][R16.64+-0x600] ;  /* 0xfffa000410157981 */ /* 0x002ee2000c1e1900 */
[----:B------:R-:W-:-:S05]  /*1150*/  IADD3 R18, P1, PT, R18, R2, RZ ;  /* 0x0000000212127210 */ /* 0x000fca0007f3e0ff */
[----:B------:R-:W-:Y:S02]  /*1160*/  IMAD.X R19, R19, 0x1, R3, P1 ;  /* 0x0000000113137824 */ /* 0x000fe400008e0603 */
[----:B---3--:R-:W-:-:S05]  /*1170*/  IMAD R21, R21, 0xa, RZ ;  /* 0x0000000a15157824 */ /* 0x008fca00078e02ff */
[----:B------:R1:W-:Y:S04]  /*1180*/  STG.E desc[UR4][R18.64+-0x600], R21 ;  /* 0xfffa001512007986 */ /* 0x0003e8000c101904 */
[----:B------:R-:W3:Y:S02]  /*1190*/  LDG.E R10, desc[UR4][R16.64+-0x400] ;  /* 0xfffc0004100a7981 */ /* 0x000ee4000c1e1900 */
[----:B---3--:R-:W-:-:S05]  /*11a0*/  IMAD R11, R10, 0xa, RZ ;  /* 0x0000000a0a0b7824 */ /* 0x008fca00078e02ff */
[----:B------:R3:W-:Y:S04]  /*11b0*/  STG.E desc[UR4][R18.64+-0x400], R11 ;  /* 0xfffc000b12007986 */ /* 0x0007e8000c101904 */
[----:B------:R-:W2:Y:S02]  /*11c0*/  LDG.E R10, desc[UR4][R16.64+-0x200] ;  /* 0xfffe0004100a7981 */ /* 0x000ea4000c1e1900 */
[----:B--2---:R-:W-:-:S05]  /*11d0*/  IMAD R23, R10, 0xa, RZ ;  /* 0x0000000a0a177824 */ /* 0x004fca00078e02ff */
[----:B------:R2:W-:Y:S04]  /*11e0*/  STG.E desc[UR4][R18.64+-0x200], R23 ;  /* 0xfffe001712007986 */ /* 0x0005e8000c101904 */
[----:B0-----:R-:W4:Y:S02]  /*11f0*/  LDG.E R8, desc[UR4][R16.64] ;  /* 0x0000000410087981 */ /* 0x001f24000c1e1900 */
[----:B----4-:R-:W-:-:S05]  /*1200*/  IMAD R9, R8, 0xa, RZ ;  /* 0x0000000a08097824 */ /* 0x010fca00078e02ff */
[----:B------:R0:W-:Y:S04]  /*1210*/  STG.E desc[UR4][R18.64], R9 ;  /* 0x0000000912007986 */ /* 0x0001e8000c101904 */
[----:B------:R-:W1:Y:S02]  /*1220*/  LDG.E R8, desc[UR4][R16.64+0x200] ;  /* 0x0002000410087981 */ /* 0x000e64000c1e1900 */
[----:B-1----:R-:W-:-:S05]  /*1230*/  IMAD R21, R8, 0xa, RZ ;  /* 0x0000000a08157824 */ /* 0x002fca00078e02ff */
[----:B------:R0:W-:Y:S04]  /*1240*/  STG.E desc[UR4][R18.64+0x200], R21 ;  /* 0x0002001512007986 */ /* 0x0001e8000c101904 */
[----:B------:R-:W3:Y:S02]  /*1250*/  LDG.E R8, desc[UR4][R16.64+0x400] ;  /* 0x0004000410087981 */ /* 0x000ee4000c1e1900 */
[----:B---3--:R-:W-:-:S05]  /*1260*/  IMAD R11, R8, 0xa, RZ ;  /* 0x0000000a080b7824 */ /* 0x008fca00078e02ff */
[----:B------:R0:W-:Y:S04]  /*1270*/  STG.E desc[UR4][R18.64+0x400], R11 ;  /* 0x0004000b12007986 */ /* 0x0001e8000c101904 */
[----:B------:R-:W2:Y:S01]  /*1280*/  LDG.E R8, desc[UR4][R16.64+0x600] ;  /* 0x0006000410087981 */ /* 0x000ea2000c1e1900 */
[----:B------:R-:W-:Y:S01]  /*1290*/  IADD3 R14, PT, PT, R14, 0x10, RZ ;  /* 0x000000100e0e7810 */ /* 0x000fe20007ffe0ff */
[----:B------:R-:W-:Y:S01]  /*12a0*/  VIADD R12, R12, 0x800 ;  /* 0x000008000c0c7836 */ /* 0x000fe20000000000 */
[----:B------:R-:W-:Y:S02]  /*12b0*/  IADD3 R13, P2, PT, R13, 0x2000, RZ ;  /* 0x000020000d0d7810 */ /* 0x000fe40007f5e0ff */
[----:B------:R-:W-:Y:S02]  /*12c0*/  ISETP.NE.AND P1, PT, R14, RZ, PT ;  /* 0x000000ff0e00720c */ /* 0x000fe40003f25270 */
[----:B------:R-:W-:Y:S01]  /*12d0*/  IADD3.X R15, PT, PT, RZ, R15, RZ, P2, !PT ;  /* 0x0000000fff0f7210 */ /* 0x000fe200017fe4ff */
[----:B--2---:R-:W-:-:S05]  /*12e0*/  IMAD R23, R8, 0xa, RZ ;  /* 0x0000000a08177824 */ /* 0x004fca00078e02ff */
[----:B------:R0:W-:Y:S05]  /*12f0*/  STG.E desc[UR4][R18.64+0x600], R23 ;  /* 0x0006001712007986 */ /* 0x0001ea000c101904 */
[----:B------:R-:W-:Y:S05]  /*1300*/  @P1 BRA `(.L_x_23) ;  /* 0xfffffff800fc1947 */ /* 0x000fea000383ffff */
.L_x_22:
[----:B------:R-:W-:Y:S05]  /*1310*/  @!P0 EXIT ;  /* 0x000000000000894d */ /* 0x000fea0003800000 */
[----:B------:R-:W-:Y:S02]  /*1320*/  ISETP.GE.U32.AND P0, PT, R20, 0x8, PT ;  /* 0x000000081400780c */ /* 0x000fe40003f06070 */
[----:B------:R-:W-:-:S04]  /*1330*/  LOP3.LUT R14, R0, 0x7, RZ, 0xc0, !PT ;  /* 0x00000007000e7812 */ /* 0x000fc800078ec0ff */
[----:B------:R-:W-:-:S07]  /*1340*/  ISETP.NE.AND P1, PT, R14, RZ, PT ;  /* 0x000000ff0e00720c */ /* 0x000fce0003f25270 */
[----:B------:R-:W-:Y:S06]  /*1350*/  @!P0 BRA `(.L_x_24) ;  /* 0x0000000000708947 */ /* 0x000fec0003800000 */
[----:B0-----:R-:W-:-:S05]  /*1360*/  LEA R11, R6, R7, 0x7 ;  /* 0x00000007060b7211 */ /* 0x001fca00078e38ff */
[----:B------:R-:W-:-:S05]  /*1370*/  IMAD.WIDE R8, R11, 0x4, R4 ;  /* 0x000000040b087825 */ /* 0x000fca00078e0204 */
[----:B------:R-:W2:Y:S01]  /*1380*/  LDG.E R12, desc[UR4][R8.64] ;  /* 0x00000004080c7981 */ /* 0x000ea2000c1e1900 */
[----:B------:R-:W-:-:S04]  /*1390*/  IMAD.WIDE R10, R11, 0x4, R2 ;  /* 0x000000040b0a7825 */ /* 0x000fc800078e0202 */
[----:B--2---:R-:W-:-:S05]  /*13a0*/  IMAD R13, R12, 0xa, RZ ;  /* 0x0000000a0c0d7824 */ /* 0x004fca00078e02ff */
[----:B------:R0:W-:Y:S04]  /*13b0*/  STG.E desc[UR4][R10.64], R13 ;  /* 0x0000000d0a007986 */ /* 0x0001e8000c101904 */
[----:B------:R-:W2:Y:S02]  /*13c0*/  LDG.E R12, desc[UR4][R8.64+0x200] ;  /* 0x00020004080c7981 */ /* 0x000ea4000c1e1900 */
[----:B--2---:R-:W-:-:S05]  /*13d0*/  IMAD R15, R12, 0xa, RZ ;  /* 0x0000000a0c0f7824 */ /* 0x004fca00078e02ff */
[----:B------:R1:W-:Y:S04]  /*13e0*/  STG.E desc[UR4][R10.64+0x200], R15 ;  /* 0x0002000f0a007986 */ /* 0x0003e8000c101904 */
[----:B------:R-:W2:Y:S02]  /*13f0*/  LDG.E R12, desc[UR4][R8.64+0x400] ;  /* 0x00040004080c7981 */ /* 0x000ea4000c1e1900 */
[----:B--2---:R-:W-:-:S05]  /*1400*/  IMAD R17, R12, 0xa, RZ ;  /* 0x0000000a0c117824 */ /* 0x004fca00078e02ff */
[----:B------:R2:W-:Y:S04]  /*1410*/  STG.E desc[UR4][R10.64+0x400], R17 ;  /* 0x000400110a007986 */ /* 0x0005e8000c101904 */
[----:B------:R-:W3:Y:S02]  /*1420*/  LDG.E R12, desc[UR4][R8.64+0x600] ;  /* 0x00060004080c7981 */ /* 0x000ee4000c1e1900 */
[----:B---3--:R-:W-:-:S05]  /*1430*/  IMAD R19, R12, 0xa, RZ ;  /* 0x0000000a0c137824 */ /* 0x008fca00078e02ff */
[----:B------:R3:W-:Y:S04]  /*1440*/  STG.E desc[UR4][R10.64+0x600], R19 ;  /* 0x000600130a007986 */ /* 0x0007e8000c101904 */
[----:B------:R-:W0:Y:S02]  /*1450*/  LDG.E R12, desc[UR4][R8.64+0x800] ;  /* 0x00080004080c7981 */ /* 0x000e24000c1e1900 */
[----:B0-----:R-:W-:-:S05]  /*1460*/  IMAD R13, R12, 0xa, RZ ;  /* 0x0000000a0c0d7824 */ /* 0x001fca00078e02ff */
[----:B------:R4:W-:Y:S04]  /*1470*/  STG.E desc[UR4][R10.64+0x800], R13 ;  /* 0x0008000d0a007986 */ /* 0x0009e8000c101904 */
[----:B------:R-:W1:Y:S02]  /*1480*/  LDG.E R12, desc[UR4][R8.64+0xa00] ;  /* 0x000a0004080c7981 */ /* 0x000e64000c1e1900 */
[----:B-1----:R-:W-:-:S05]  /*1490*/  IMAD R15, R12, 0xa, RZ ;  /* 0x0000000a0c0f7824 */ /* 0x002fca00078e02ff */
[----:B------:R4:W-:Y:S04]  /*14a0*/  STG.E desc[UR4][R10.64+0xa00], R15 ;  /* 0x000a000f0a007986 */ /* 0x0009e8000c101904 */
[----:B------:R-:W2:Y:S02]  /*14b0*/  LDG.E R12, desc[UR4][R8.64+0xc00] ;  /* 0x000c0004080c7981 */ /* 0x000ea4000c1e1900 */
[----:B--2---:R-:W-:-:S05]  /*14c0*/  IMAD R17, R12, 0xa, RZ ;  /* 0x0000000a0c117824 */ /* 0x004fca00078e02ff */
[----:B------:R4:W-:Y:S04]  /*14d0*/  STG.E desc[UR4][R10.64+0xc00], R17 ;  /* 0x000c00110a007986 */ /* 0x0009e8000c101904 */
[----:B------:R-:W3:Y:S01]  /*14e0*/  LDG.E R12, desc[UR4][R8.64+0xe00] ;  /* 0x000e0004080c7981 */ /* 0x000ee2000c1e1900 */
[----:B------:R-:W-:Y:S01]  /*14f0*/  IADD3 R6, PT, PT, R6, 0x8, RZ ;  /* 0x0000000806067810 */ /* 0x000fe20007ffe0ff */
[----:B---3--:R-:W-:-:S05]  /*1500*/  IMAD R19, R12, 0xa, RZ ;  /* 0x0000000a0c137824 */ /* 0x008fca00078e02ff */
[----:B------:R4:W-:Y:S02]  /*1510*/  STG.E desc[UR4][R10.64+0xe00], R19 ;  /* 0x000e00130a007986 */ /* 0x0009e4000c101904 */
.L_x_24:
[----:B------:R-:W-:Y:S05]  /*1520*/  @!P1 EXIT ;  /* 0x000000000000994d */ /* 0x000fea0003800000 */
[----:B------:R-:W-:Y:S02]  /*1530*/  ISETP.GE.U32.AND P0, PT, R14, 0x4, PT ;  /* 0x000000040e00780c */ /* 0x000fe40003f06070 */
[----:B------:R-:W-:-:S04]  /*1540*/  LOP3.LUT R12, R0, 0x3, RZ, 0xc0, !PT ;  /* 0x00000003000c7812 */ /* 0x000fc800078ec0ff */
[----:B------:R-:W-:-:S07]  /*1550*/  ISETP.NE.AND P1, PT, R12, RZ, PT ;  /* 0x000000ff0c00720c */ /* 0x000fce0003f25270 */
[----:B------:R-:W-:Y:S06]  /*1560*/  @!P0 BRA `(.L_x_25) ;  /* 0x0000000000408947 */ /* 0x000fec0003800000 */
[----:B0-----:R-:W-:-:S04]  /*1570*/  IMAD R9, R6, 0x80, R7 ;  /* 0x0000008006097824 */ /* 0x001fc800078e0207 */
[----:B----4-:R-:W-:-:S05]  /*1580*/  IMAD.WIDE R10, R9, 0x4, R4 ;  /* 0x00000004090a7825 */ /* 0x010fca00078e0204 */
        /* <DEDUP_REMOVED lines=10> */
[----:B------:R-:W2:Y:S01]  /*1630*/  LDG.E R0, desc[UR4][R10.64+0x600] ;  /* 0x000600040a007981 */ /* 0x000ea2000c1e1900 */
[----:B------:R-:W-:Y:S01]  /*1640*/  IADD3 R6, PT, PT, R6, 0x4, RZ ;  /* 0x0000000406067810 */ /* 0x000fe20007ffe0ff */
[----:B--2---:R-:W-:-:S05]  /*1650*/  IMAD R19, R0, 0xa, RZ ;  /* 0x0000000a00137824 */ /* 0x004fca00078e02ff */
[----:B------:R1:W-:Y:S02]  /*1660*/  STG.E desc[UR4][R8.64+0x600], R19 ;  /* 0x0006001308007986 */ /* 0x0003e4000c101904 */
.L_x_25:
[----:B------:R-:W-:Y:S05]  /*1670*/  @!P1 EXIT ;  /* 0x000000000000994d */ /* 0x000fea0003800000 */
[----:B0---4-:R-:W-:Y:S01]  /*1680*/  LEA R11, R6, R7, 0x7 ;  /* 0x00000007060b7211 */ /* 0x011fe200078e38ff */
[----:B------:R-:W-:-:S07]  /*1690*/  IMAD.MOV R0, RZ, RZ, -R12 ;  /* 0x000000ffff007224 */ /* 0x000fce00078e0a0c */
.L_x_26:
[----:B-1----:R-:W-:-:S06]  /*16a0*/  IMAD.WIDE R8, R11, 0x4, R4 ;  /* 0x000000040b087825 */ /* 0x002fcc00078e0204 */
[----:B------:R-:W2:Y:S01]  /*16b0*/  LDG.E R8, desc[UR4][R8.64] ;  /* 0x0000000408087981 */ /* 0x000ea2000c1e1900 */
[----:B------:R-:W-:Y:S01]  /*16c0*/  IADD3 R0, PT, PT, R0, 0x1, RZ ;  /* 0x0000000100007810 */ /* 0x000fe20007ffe0ff */
[----:B0-----:R-:W-:-:S03]  /*16d0*/  IMAD.WIDE R6, R11, 0x4, R2 ;  /* 0x000000040b067825 */ /* 0x001fc600078e0202 */
[----:B------:R-:W-:Y:S01]  /*16e0*/  ISETP.NE.AND P0, PT, R0, RZ, PT ;  /* 0x000000ff0000720c */ /* 0x000fe20003f05270 */
[----:B--2---:R-:W-:-:S05]  /*16f0*/  IMAD R13, R8, 0xa, RZ ;  /* 0x0000000a080d7824 */ /* 0x004fca00078e02ff */
[----:B------:R0:W-:Y:S07]  /*1700*/  STG.E desc[UR4][R6.64], R13 ;  /* 0x0000000d06007986 */ /* 0x0001ee000c101904 */
[----:B------:R-:W-:Y:S05]  /*1710*/  @!P0 EXIT ;  /* 0x000000000000894d */ /* 0x000fea0003800000 */
[----:B------:R-:W-:Y:S01]  /*1720*/  IADD3 R11, PT, PT, R11, 0x80, RZ ;  /* 0x000000800b0b7810 */ /* 0x000fe20007ffe0ff */
[----:B------:R-:W-:Y:S06]  /*1730*/  BRA `(.L_x_26) ;  /* 0xfffffffc00d87947 */ /* 0x000fec000383ffff */
.L_x_27:
[----:B------:R-:W-:-:S00]  /*1740*/  BRA `(.L_x_27) ;  /* 0xfffffffc00fc7947 */ /* 0x000fc0000383ffff */
[----:B------:R-:W-:-:S00]  /*1750*/  NOP ;  /* 0x0000000000007918 */ /* 0x000fc00000000000 */
        /* <DEDUP_REMOVED lines=10> */
.L_x_135:


//--------------------- .text._ZN3cub18CUB_300001_SM_10006detail9transform16transform_kernelINS2_10policy_hubILb1EN4cuda3std3__45tupleIJPiEEEE10policy1000Ei4TenXS9_JS9_EEEvT0_iT1_T2_DpNS2_10kernel_argIT3_EE --------------------------
	.section	.text._ZN3cub18CUB_300001_SM_10006detail9transform16transform_kernelINS2_10policy_hubILb1EN4cuda3std3__45tupleIJPiEEEE10policy1000Ei4TenXS9_JS9_EEEvT0_iT1_T2_DpNS2_10kernel_argIT3_EE,"ax",@progbits
	.align	128
        .global         _ZN3cub18CUB_300001_SM_10006detail9transform16transform_kernelINS2_10policy_hubILb1EN4cuda3std3__45tupleIJPiEEEE10policy1000Ei4TenXS9_JS9_EEEvT0_iT1_T2_DpNS2_10kernel_argIT3_EE
        .type           _ZN3cub18CUB_300001_SM_10006detail9transform16transform_kernelINS2_10policy_hubILb1EN4cuda3std3__45tupleIJPiEEEE10policy1000Ei4TenXS9_JS9_EEEvT0_iT1_T2_DpNS2_10kernel_argIT3_EE,@function
        .size           _ZN3cub18CUB_300001_SM_10006detail9transform16transform_kernelINS2_10policy_hubILb1EN4cuda3std3__45tupleIJPiEEEE10policy1000Ei4TenXS9_JS9_EEEvT0_iT1_T2_DpNS2_10kernel_argIT3_EE,(.L_x_136 - _ZN3cub18CUB_300001_SM_10006detail9transform16transform_kernelINS2_10policy_hubILb1EN4cuda3std3__45tupleIJPiEEEE10policy1000Ei4TenXS9_JS9_EEEvT0_iT1_T2_DpNS2_10kernel_argIT3_EE)
        .other          _ZN3cub18CUB_300001_SM_10006detail9transform16transform_kernelINS2_10policy_hubILb1EN4cuda3std3__45tupleIJPiEEEE10policy1000Ei4TenXS9_JS9_EEEvT0_iT1_T2_DpNS2_10kernel_argIT3_EE,@"STO_CUDA_ENTRY STV_DEFAULT"
_ZN3cub18CUB_300001_SM_10006detail9transform16transform_kernelINS2_10policy_hubILb1EN4cuda3std3__45tupleIJPiEEEE10policy1000Ei4TenXS9_JS9_EEEvT0_iT1_T2_DpNS2_10kernel_argIT3_EE:
.text._ZN3cub18CUB_300001_SM_10006detail9transform16transform_kernelINS2_10policy_hubILb1EN4cuda3std3__45tupleIJPiEEEE10policy1000Ei4TenXS9_JS9_EEEvT0_iT1_T2_DpNS2_10kernel_argIT3_EE:
[----:B------:R-:W-:Y:S08]  /*0000*/  LDC R1, c[0x0][0x37c] ;  /* 0x0000df00ff017b82 */ /* 0x000ff00000000800 */
[----:B------:R-:W0:Y:S01]  /*0010*/  LDC.64 R8, c[0x0][0x380] ;  /* 0x0000e000ff087b82 */ /* 0x000e220000000a00 */
[----:B------:R-:W1:Y:S01]  /*0020*/  S2R R0, SR_TID.X ;  /* 0x0000000000007919 */ /* 0x000e620000002100 */
[----:B------:R-:W2:Y:S01]  /*0030*/  LDCU.64 UR6, c[0x0][0x358] ;  /* 0x00006b00ff0677ac */ /* 0x000ea20008000a00 */
[----:B------:R-:W-:Y:S05]  /*0040*/  BSSY.RECONVERGENT B0, `(.L_x_28) ;  /* 0x0000016000007945 */ /* 0x000fea0003800200 */
[----:B------:R-:W3:Y:S08]  /*0050*/  S2UR UR4, SR_CTAID.X ;  /* 0x00000000000479c3 */ /* 0x000ef00000002500 */
[----:B------:R-:W4:Y:S01]  /*0060*/  LDC.64 R2, c[0x0][0x398] ;  /* 0x0000e600ff027b82 */ /* 0x000f220000000a00 */
[----:B0-----:R-:W-:-:S07]  /*0070*/  SHF.L.U32 R7, R9, 0x7, RZ ;  /* 0x0000000709077819 */ /* 0x001fce00000006ff */
[----:B------:R-:W0:Y:S01]  /*0080*/  LDC.64 R4, c[0x0][0x390] ;  /* 0x0000e400ff047b82 */ /* 0x000e220000000a00 */
[----:B---3--:R-:W-:Y:S01]  /*0090*/  IMAD R13, R7, UR4, RZ ;  /* 0x00000004070d7c24 */ /* 0x008fe2000f8e02ff */
[----:B-1----:R-:W-:-:S04]  /*00a0*/  SHF.L.U32 R15, R0, 0x7, RZ ;  /* 0x00000007000f7819 */ /* 0x002fc800000006ff */
[----:B------:R-:W-:-:S04]  /*00b0*/  IADD3 R8, PT, PT, -R13, R8, RZ ;  /* 0x000000080d087210 */ /* 0x000fc80007ffe1ff */
[CC--:B------:R-:W-:Y:S02]  /*00c0*/  VIMNMX R6, PT, PT, R7.reuse, R8.reuse, PT ;  /* 0x0000000807067248 */ /* 0x0c0fe40003fe0100 */
[----:B------:R-:W-:Y:S02]  /*00d0*/  ISETP.GT.AND P0, PT, R7, R8, PT ;  /* 0x000000080700720c */ /* 0x000fe40003f04270 */
[----:B------:R-:W-:-:S04]  /*00e0*/  SHF.L.U32 R12, R6, 0x2, RZ ;  /* 0x00000002060c7819 */ /* 0x000fc800000006ff */
[----:B------:R-:W-:-:S13]  /*00f0*/  ISETP.GE.AND P1, PT, R15, R12, PT ;  /* 0x0000000c0f00720c */ /* 0x000fda0003f26270 */
[----:B--2-4-:R-:W-:Y:S05]  /*0100*/  @P1 BRA `(.L_x_29) ;  /* 0x0000000000241947 */ /* 0x014fea0003800000 */
[----:B------:R-:W1:Y:S02]  /*0110*/  LDC.64 R10, c[0x0][0x398] ;  /* 0x0000e600ff0a7b82 */ /* 0x000e640000000a00 */
[----:B-1----:R-:W-:-:S04]  /*0120*/  IMAD.WIDE.U32 R10, R0, 0x80, R10 ;  /* 0x00000080000a7825 */ /* 0x002fc800078e000a */
[----:B------:R-:W-:-:S07]  /*0130*/  IMAD.WIDE R10, R13, 0x4, R10 ;  /* 0x000000040d0a7825 */ /* 0x000fce00078e020a */
.L_x_30:
[----:B------:R-:W-:Y:S01]  /*0140*/  VIADD R15, R15, 0x4000 ;  /* 0x000040000f0f7836 */ /* 0x000fe20000000000 */
[----:B------:R1:W-:Y:S04]  /*0150*/  CCTL.E.PF2 [R10] ;  /* 0x000000000a00798f */ /* 0x0003e80000800100 */
[----:B------:R-:W-:Y:S02]  /*0160*/  ISETP.GE.AND P1, PT, R15, R12, PT ;  /* 0x0000000c0f00720c */ /* 0x000fe40003f26270 */
[----:B-1----:R-:W-:-:S04]  /*0170*/  IADD3 R10, P2, PT, R10, 0x4000, RZ ;  /* 0x000040000a0a7810 */ /* 0x002fc80007f5e0ff */
[----:B------:R-:W-:-:S07]  /*0180*/  IADD3.X R11, PT, PT, RZ, R11, RZ, P2, !PT ;  /* 0x0000000bff0b7210 */ /* 0x000fce00017fe4ff */
[----:B------:R-:W-:Y:S05]  /*0190*/  @!P1 BRA `(.L_x_30) ;  /* 0xfffffffc00e89947 */ /* 0x000fea000383ffff */
.L_x_29:
[----:B------:R-:W-:Y:S05]  /*01a0*/  BSYNC.RECONVERGENT B0 ;  /* 0x0000000000007941 */ /* 0x000fea0003800200 */
.L_x_28:
[----:B------:R-:W-:-:S04]  /*01b0*/  IMAD.WIDE R2, R13, 0x4, R2 ;  /* 0x000000040d027825 */ /* 0x000fc800078e0202 */
[----:B0-----:R-:W-:Y:S01]  /*01c0*/  IMAD.WIDE R4, R13, 0x4, R4 ;  /* 0x000000040d047825 */ /* 0x001fe200078e0204 */
[----:B------:R-:W-:Y:S06]  /*01d0*/  @P0 BRA `(.L_x_31) ;  /* 0x0000000800440947 */ /* 0x000fec0003800000 */
        /* <DEDUP_REMOVED lines=10> */
[----:B------:R-:W-:Y:S02]  /*0280*/  LOP3.LUT R13, R14, 0x1000, RZ, 0xfc, !PT ;  /* 0x000010000e0d7812 */ /* 0x000fe400078efcff */
[----:B------:R-:W-:-:S07]  /*0290*/  IADD3 R12, PT, PT, -R7, RZ, RZ ;  /* 0x000000ff070c7210 */ /* 0x000fce0007ffe1ff */
.L_x_33:
[----:B------:R-:W-:-:S05]  /*02a0*/  IADD3 R10, P1, PT, R2, R13, RZ ;  /* 0x0000000d020a7210 */ /* 0x000fca0007f3e0ff */
[----:B0-----:R-:W-:-:S05]  /*02b0*/  IMAD.X R11, R3, 0x1, R15, P1 ;  /* 0x00000001030b7824 */ /* 0x001fca00008e060f */
        /* <DEDUP_REMOVED lines=24> */
[----:B------:R-:W-:Y:S01]  /*0440*/  HFMA2 R19, -RZ, RZ, 0, 0 ;  /* 0x00000000ff137431 */ /* 0x000fe200000001ff */
[----:B------:R-:W-:Y:S01]  /*0450*/  MOV R18, 0x600 ;  /* 0x0000060000127802 */ /* 0x000fe20000000f00 */
        /* <DEDUP_REMOVED lines=8> */
[----:B------:R-:W1:Y:S01]  /*04e0*/  LDG.E R14, desc[UR6][R16.64+-0x600] ;  /* 0xfffa0006100e7981 */ /* 0x000e62000c1e1900 */
[----:B------:R-:W-:-:S05]  /*04f0*/  IADD3 R18, P1, PT, R4, R18, RZ ;  /* 0x0000001204127210 */ /* 0x000fca0007f3e0ff */
[----:B------:R-:W-:Y:S02]  /*0500*/  IMAD.X R19, R5, 0x1, R19, P1 ;  /* 0x0000000105137824 */ /* 0x000fe400008e0613 */
[----:B-1----:R-:W-:-:S05]  /*0510*/  IMAD R21, R14, 0xa, RZ ;  /* 0x0000000a0e157824 */ /* 0x002fca00078e02ff */
        /* <DEDUP_REMOVED lines=17> */
[----:B------:R-:W-:Y:S02]  /*0630*/  IADD3 R12, PT, PT, R12, 0x10, RZ ;  /* 0x000000100c0c7810 */ /* 0x000fe40007ffe0ff */
[----:B------:R-:W-:Y:S02]  /*0640*/  IADD3 R13, P2, PT, R13, 0x2000, RZ ;  /* 0x000020000d0d7810 */ /* 0x000fe40007f5e0ff */
[----:B------:R-:W-:Y:S02]  /*0650*/  ISETP.NE.AND P1, PT, R12, RZ, PT ;  /* 0x000000ff0c00720c */ /* 0x000fe40003f25270 */
[----:B------:R-:W-:-:S02]  /*0660*/  IADD3.X R15, PT, PT, RZ, R15, RZ, P2, !PT ;  /* 0x0000000fff0f7210 */ /* 0x000fc400017fe4ff */
[----:B------:R-:W-:Y:S01]  /*0670*/  IADD3 R6, PT, PT, R6, 0x800, RZ ;  /* 0x0000080006067810 */ /* 0x000fe20007ffe0ff */
[----:B--2---:R-:W-:-:S05]  /*0680*/  IMAD R23, R8, 0xa, RZ ;  /* 0x0000000a08177824 */ /* 0x004fca00078e02ff */
[----:B------:R0:W-:Y:S03]  /*0690*/  STG.E desc[UR6][R18.64+0x600], R23 ;  /* 0x0006001712007986 */ /* 0x0001e6000c101906 */
[----:B------:R-:W-:Y:S05]  /*06a0*/  @P1 BRA `(.L_x_33) ;  /* 0xfffffff800fc1947 */ /* 0x000fea000383ffff */
.L_x_32:
[----:B------:R-:W-:Y:S05]  /*06b0*/  @!P0 EXIT ;  /* 0x000000000000894d */ /* 0x000fea0003800000 */
[----:B------:R-:W1:Y:S01]  /*06c0*/  LDCU UR4, c[0x0][0x384] ;  /* 0x00007080ff0477ac */ /* 0x000e620008000800 */
[----:B------:R-:W-:Y:S01]  /*06d0*/  ISETP.GE.U32.AND P0, PT, R20, 0x8, PT ;  /* 0x000000081400780c */ /* 0x000fe20003f06070 */
[----:B-1----:R-:W-:-:S06]  /*06e0*/  ULOP3.LUT UR5, UR4, 0x7, URZ, 0xc0, !UPT ;  /* 0x0000000704057892 */ /* 0x002fcc000f8ec0ff */
[----:B------:R-:W-:-:S06]  /*06f0*/  ISETP.NE.AND P1, PT, RZ, UR5, PT ;  /* 0x00000005ff007c0c */ /* 0x000fcc000bf25270 */
[----:B------:R-:W-:Y:S07]  /*0700*/  @!P0 BRA `(.L_x_34) ;  /* 0x0000000000708947 */ /* 0x000fee0003800000 */
        /* <DEDUP_REMOVED lines=25> */
[----:B------:R-:W-:Y:S02]  /*08a0*/  VIADD R7, R7, 0x8 ;  /* 0x0000000807077836 */ /* 0x000fe40000000000 */
[----:B---3--:R-:W-:-:S05]  /*08b0*/  IMAD R19, R6, 0xa, RZ ;  /* 0x0000000a06137824 */ /* 0x008fca00078e02ff */
[----:B------:R4:W-:Y:S02]  /*08c0*/  STG.E desc[UR6][R10.64+0xe00], R19 ;  /* 0x000e00130a007986 */ /* 0x0009e4000c101906 */
.L_x_34:
[----:B------:R-:W-:Y:S05]  /*08d0*/  @!P1 EXIT ;  /* 0x000000000000994d */ /* 0x000fea0003800000 */
[----:B------:R-:W-:Y:S02]  /*08e0*/  UISETP.GE.U32.AND UP0, UPT, UR5, 0x4, UPT ;  /* 0x000000040500788c */ /* 0x000fe4000bf06070 */
[----:B------:R-:W-:-:S06]  /*08f0*/  ULOP3.LUT UR4, UR4, 0x3, URZ, 0xc0, !UPT ;  /* 0x0000000304047892 */ /* 0x000fcc000f8ec0ff */
[----:B------:R-:W-:Y:S01]  /*0900*/  ISETP.NE.AND P0, PT, RZ, UR4, PT ;  /* 0x00000004ff007c0c */ /* 0x000fe2000bf05270 */
[----:B------:R-:W-:-:S12]  /*0910*/  BRA.U !UP0, `(.L_x_35) ;  /* 0x0000000108407547 */ /* 0x000fd8000b800000 */
[----:B0---4-:R-:W-:-:S05]  /*0920*/  LEA R11, R7, R0, 0x7 ;  /* 0x00000000070b7211 */ /* 0x011fca00078e38ff */
        /* <DEDUP_REMOVED lines=15> */
.L_x_35:
[----:B------:R-:W-:Y:S05]  /*0a20*/  @!P0 EXIT ;  /* 0x000000000000894d */ /* 0x000fea0003800000 */
[----:B01--4-:R-:W-:Y:S01]  /*0a30*/  LEA R11, R7, R0, 0x7 ;  /* 0x00000000070b7211 */ /* 0x013fe200078e38ff */
[----:B------:R-:W-:-:S12]  /*0a40*/  UIADD3 UR4, UPT, UPT, -UR4, URZ, URZ ;  /* 0x000000ff04047290 */ /* 0x000fd8000fffe1ff */
.L_x_36:
[----:B------:R-:W-:-:S06]  /*0a50*/  IMAD.WIDE R8, R11, 0x4, R2 ;  /* 0x000000040b087825 */ /* 0x000fcc00078e0202 */
[----:B------:R-:W2:Y:S01]  /*0a60*/  LDG.E R8, desc[UR6][R8.64] ;  /* 0x0000000608087981 */ /* 0x000ea2000c1e1900 */
[C---:B0-----:R-:W-:Y:S01]  /*0a70*/  IMAD.WIDE R6, R11.reuse, 0x4, R4 ;  /* 0x000000040b067825 */ /* 0x041fe200078e0204 */
[----:B------:R-:W-:Y:S01]  /*0a80*/  UIADD3 UR4, UPT, UPT, UR4, 0x1, URZ ;  /* 0x0000000104047890 */ /* 0x000fe2000fffe0ff */
[----:B------:R-:W-:-:S03]  /*0a90*/  IADD3 R11, PT, PT, R11, 0x80, RZ ;  /* 0x000000800b0b7810 */ /* 0x000fc60007ffe0ff */
[----:B------:R-:W-:Y:S01]  /*0aa0*/  UISETP.NE.AND UP0, UPT, UR4, URZ, UPT ;  /* 0x000000ff0400728c */ /* 0x000fe2000bf05270 */
[----:B--2---:R-:W-:-:S05]  /*0ab0*/  IMAD R13, R8, 0xa, RZ ;  /* 0x0000000a080d7824 */ /* 0x004fca00078e02ff */
[----:B------:R0:W-:Y:S03]  /*0ac0*/  STG.E desc[UR6][R6.64], R13 ;  /* 0x0000000d06007986 */ /* 0x0001e6000c101906 */
[----:B------:R-:W-:Y:S05]  /*0ad0*/  BRA.U UP0, `(.L_x_36) ;  /* 0xfffffffd00dc7547 */ /* 0x000fea000b83ffff */
[----:B------:R-:W-:Y:S05]  /*0ae0*/  EXIT ;  /* 0x000000000000794d */ /* 0x000fea0003800000 */
.L_x_31:
[----:B------:R-:W-:-:S13]  /*0af0*/  ISETP.GE.AND P0, PT, R9, 0x1, PT ;  /* 0x000000010900780c */ /* 0x000fda0003f06270 */
[----:B------:R-:W-:Y:S05]  /*0b00*/  @!P0 EXIT ;  /* 0x000000000000894d */ /* 0x000fea0003800000 */
[C---:B------:R-:W-:Y:S01]  /*0b10*/  ISETP.GE.U32.AND P0, PT, R9.reuse, 0x8, PT ;  /* 0x000000080900780c */ /* 0x040fe20003f06070 */
[----:B------:R-:W-:Y:S01]  /*0b20*/  IMAD.MOV.U32 R7, RZ, RZ, RZ ;  /* 0x000000ffff077224 */ /* 0x000fe200078e00ff */
[----:B------:R-:W-:-:S11]  /*0b30*/  LOP3.LUT R20, R9, 0x7, RZ, 0xc0, !PT ;  /* 0x0000000709147812 */ /* 0x000fd600078ec0ff */
[----:B------:R-:W-:Y:S05]  /*0b40*/  @!P0 BRA `(.L_x_37) ;  /* 0x0000000000d08947 */ /* 0x000fea0003800000 */
[----:B------:R-:W-:Y:S02]  /*0b50*/  LOP3.LUT R7, R9, 0x7ffffff8, RZ, 0xc0, !PT ;  /* 0x7ffffff809077812 */ /* 0x000fe400078ec0ff */
[----:B------:R-:W-:-:S07]  /*0b60*/  MOV R12, RZ ;  /* 0x000000ff000c7202 */ /* 0x000fce0000000f00 */
.L_x_40:
[----:B0-----:R-:W-:-:S04]  /*0b70*/  LEA R13, R12, R0, 0x7 ;  /* 0x000000000c0d7211 */ /* 0x001fc800078e38ff */
        /* <DEDUP_REMOVED lines=10> */
[----:B------:R-:W-:Y:S01]  /*0c20*/  IADD3 R21, PT, PT, R13, 0x100, RZ ;  /* 0x000001000d157810 */ /* 0x000fe20007ffe0ff */
[----:B------:R-:W-:-:S03]  /*0c30*/  IMAD.WIDE R10, R11, 0x4, R4 ;  /* 0x000000040b0a7825 */ /* 0x000fc600078e0204 */
[----:B------:R-:W-:Y:S01]  /*0c40*/  ISETP.GE.AND P0, PT, R21, R6, PT ;  /* 0x000000061500720c */ /* 0x000fe20003f06270 */
[----:B------:R-:W-:Y:S02]  /*0c50*/  VIADD R21, R13, 0x180 ;  /* 0x000001800d157836 */ /* 0x000fe40000000000 */
[----:B--2---:R-:W-:-:S05]  /*0c60*/  @!P1 IMAD R15, R18, 0xa, RZ ;  /* 0x0000000a120f9824 */ /* 0x004fca00078e02ff */
[----:B------:R1:W-:Y:S05]  /*0c70*/  @!P1 STG.E desc[UR6][R10.64], R15 ;  /* 0x0000000f0a009986 */ /* 0x0003ea000c101906 */
[----:B------:R-:W2:Y:S01]  /*0c80*/  @!P0 LDG.E R14, desc[UR6][R8.64+0x200] ;  /* 0x00020006080e8981 */ /* 0x000ea2000c1e1900 */
[----:B------:R-:W-:Y:S02]  /*0c90*/  ISETP.GE.AND P1, PT, R21, R6, PT ;  /* 0x000000061500720c */ /* 0x000fe40003f26270 */
[----:B0-----:R-:W-:Y:S01]  /*0ca0*/  IADD3 R17, PT, PT, R13, 0x200, RZ ;  /* 0x000002000d117810 */ /* 0x001fe20007ffe0ff */
[----:B--2---:R-:W-:-:S05]  /*0cb0*/  @!P0 IMAD R21, R14, 0xa, RZ ;  /* 0x0000000a0e158824 */ /* 0x004fca00078e02ff */
[----:B------:R-:W-:Y:S05]  /*0cc0*/  @!P0 STG.E desc[UR6][R10.64+0x200], R21 ;  /* 0x000200150a008986 */ /* 0x000fea000c101906 */
[----:B------:R-:W2:Y:S01]  /*0cd0*/  @!P1 LDG.E R14, desc[UR6][R8.64+0x400] ;  /* 0x00040006080e9981 */ /* 0x000ea2000c1e1900 */
[----:B------:R-:W-:Y:S02]  /*0ce0*/  ISETP.GE.AND P0, PT, R17, R6, PT ;  /* 0x000000061100720c */ /* 0x000fe40003f06270 */
[----:B-1----:R-:W-:Y:S01]  /*0cf0*/  IADD3 R15, PT, PT, R13, 0x280, RZ ;  /* 0x000002800d0f7810 */ /* 0x002fe20007ffe0ff */
[----:B--2---:R-:W-:-:S05]  /*0d00*/  @!P1 IMAD R17, R14, 0xa, RZ ;  /* 0x0000000a0e119824 */ /* 0x004fca00078e02ff */
[----:B------:R0:W-:Y:S05]  /*0d10*/  @!P1 STG.E desc[UR6][R10.64+0x400], R17 ;  /* 0x000400110a009986 */ /* 0x0001ea000c101906 */
[----:B------:R-:W2:Y:S01]  /*0d20*/  @!P0 LDG.E R14, desc[UR6][R8.64+0x600] ;  /* 0x00060006080e8981 */ /* 0x000ea2000c1e1900 */
[----:B------:R-:W-:Y:S02]  /*0d30*/  ISETP.GE.AND P1, PT, R15, R6, PT ;  /* 0x000000060f00720c */ /* 0x000fe40003f26270 */
[----:B------:R-:W-:Y:S01]  /*0d40*/  IADD3 R19, PT, PT, R13, 0x300, RZ ;  /* 0x000003000d137810 */ /* 0x000fe20007ffe0ff */
[----:B--2---:R-:W-:-:S05]  /*0d50*/  @!P0 IMAD R15, R14, 0xa, RZ ;  /* 0x0000000a0e0f8824 */ /* 0x004fca00078e02ff */
[----:B------:R1:W-:Y:S05]  /*0d60*/  @!P0 STG.E desc[UR6][R10.64+0x600], R15 ;  /* 0x0006000f0a008986 */ /* 0x0003ea000c101906 */
[----:B------:R-:W2:Y:S01]  /*0d70*/  @!P1 LDG.E R14, desc[UR6][R8.64+0x800] ;  /* 0x00080006080e9981 */ /* 0x000ea2000c1e1900 */
[----:B------:R-:W-:Y:S01]  /*0d80*/  ISETP.GE.AND P0, PT, R19, R6, PT ;  /* 0x000000061300720c */ /* 0x000fe20003f06270 */
[----:B--2---:R-:W-:-:S05]  /*0d90*/  @!P1 IMAD R19, R14, 0xa, RZ ;  /* 0x0000000a0e139824 */ /* 0x004fca00078e02ff */
[----:B------:R1:W-:Y:S07]  /*0da0*/  @!P1 STG.E desc[UR6][R10.64+0x800], R19 ;  /* 0x000800130a009986 */ /* 0x0003ee000c101906 */
[----:B------:R-:W0:Y:S01]  /*0db0*/  @!P0 LDG.E R14, desc[UR6][R8.64+0xa00] ;  /* 0x000a0006080e8981 */ /* 0x000e22000c1e1900 */
[----:B------:R-:W-:Y:S01]  /*0dc0*/  IADD3 R13, PT, PT, R13, 0x380, RZ ;  /* 0x000003800d0d7810 */ /* 0x000fe20007ffe0ff */
[----:B------:R-:W-:Y:S01]  /*0dd0*/  VIADD R12, R12, 0x8 ;  /* 0x000000080c0c7836 */ /* 0x000fe20000000000 */
[----:B------:R-:W-:Y:S04]  /*0de0*/  BSSY.RECONVERGENT B0, `(.L_x_38) ;  /* 0x0000009000007945 */ /* 0x000fe80003800200 */
[----:B------:R-:W-:Y:S01]  /*0df0*/  ISETP.NE.AND P1, PT, R12, R7, PT ;  /* 0x000000070c00720c */ /* 0x000fe20003f25270 */
[----:B0-----:R-:W-:-:S05]  /*0e00*/  @!P0 IMAD R17, R14, 0xa, RZ ;  /* 0x0000000a0e118824 */ /* 0x001fca00078e02ff */
[----:B------:R1:W-:Y:S01]  /*0e10*/  @!P0 STG.E desc[UR6][R10.64+0xa00], R17 ;  /* 0x000a00110a008986 */ /* 0x0003e2000c101906 */
[----:B------:R-:W-:-:S13]  /*0e20*/  ISETP.GE.AND P0, PT, R13, R6, PT ;  /* 0x000000060d00720c */ /* 0x000fda0003f06270 */
[----:B-1----:R-:W-:Y:S05]  /*0e30*/  @P0 BRA `(.L_x_39) ;  /* 0x00000000000c0947 */ /* 0x002fea0003800000 */
[----:B------:R-:W2:Y:S02]  /*0e40*/  LDG.E R8, desc[UR6][R8.64+0xc00] ;  /* 0x000c000608087981 */ /* 0x000ea4000c1e1900 */
[----:B--2---:R-:W-:-:S05]  /*0e50*/  IMAD R13, R8, 0xa, RZ ;  /* 0x0000000a080d7824 */ /* 0x004fca00078e02ff */
[----:B------:R0:W-:Y:S02]  /*0e60*/  STG.E desc[UR6][R10.64+0xc00], R13 ;  /* 0x000c000d0a007986 */ /* 0x0001e4000c101906 */
.L_x_39:
[----:B------:R-:W-:Y:S05]  /*0e70*/  BSYNC.RECONVERGENT B0 ;  /* 0x0000000000007941 */ /* 0x000fea0003800200 */
.L_x_38:
[----:B------:R-:W-:Y:S05]  /*0e80*/  @P1 BRA `(.L_x_40) ;  /* 0xfffffffc00381947 */ /* 0x000fea000383ffff */
.L_x_37:
[----:B------:R-:W-:-:S13]  /*0e90*/  ISETP.NE.AND P0, PT, R20, RZ, PT ;  /* 0x000000ff1400720c */ /* 0x000fda0003f05270 */
[----:B------:R-:W-:Y:S05]  /*0ea0*/  @!P0 EXIT ;  /* 0x000000000000894d */ /* 0x000fea0003800000 */
[----:B------:R-:W1:Y:S01]  /*0eb0*/  LDC R8, c[0x0][0x384] ;  /* 0x0000e100ff087b82 */ /* 0x000e620000000800 */
[----:B------:R-:W-:Y:S02]  /*0ec0*/  ISETP.GE.U32.AND P1, PT, R20, 0x4, PT ;  /* 0x000000041400780c */ /* 0x000fe40003f26070 */
[----:B-1----:R-:W-:-:S04]  /*0ed0*/  LOP3.LUT R21, R8, 0x3, RZ, 0xc0, !PT ;  /* 0x0000000308157812 */ /* 0x002fc800078ec0ff */
[----:B------:R-:W-:-:S07]  /*0ee0*/  ISETP.NE.AND P0, PT, R21, RZ, PT ;  /* 0x000000ff1500720c */ /* 0x000fce0003f05270 */
[----:B------:R-:W-:Y:S06]  /*0ef0*/  @!P1 BRA `(.L_x_41) ;  /* 0x0000000000749947 */ /* 0x000fec0003800000 */
[----:B------:R-:W-:-:S04]  /*0f00*/  LEA R19, R7, R0, 0x7 ;  /* 0x0000000007137211 */ /* 0x000fc800078e38ff */
[----:B------:R-:W-:-:S13]  /*0f10*/  ISETP.GE.AND P2, PT, R19, R6, PT ;  /* 0x000000061300720c */ /* 0x000fda0003f46270 */
[----:B0-----:R-:W-:-:S06]  /*0f20*/  @!P2 IMAD.WIDE R10, R19, 0x4, R2 ;  /* 0x00000004130aa825 */ /* 0x001fcc00078e0202 */
        /* <DEDUP_REMOVED lines=8> */
[----:B------:R-:W-:Y:S01]  /*0fb0*/  IADD3 R25, PT, PT, R19, 0x100, RZ ;  /* 0x0000010013197810 */ /* 0x000fe20007ffe0ff */
        /* <DEDUP_REMOVED lines=13> */
[----:B------:R-:W-:-:S04]  /*1090*/  @!P1 IMAD.WIDE R18, R19, 0x4, R4 ;  /* 0x0000000413129825 */ /* 0x000fc800078e0204 */
[----:B------:R-:W-:Y:S02]  /*10a0*/  VIADD R7, R7, 0x4 ;  /* 0x0000000407077836 */ /* 0x000fe40000000000 */
[----:B--2---:R-:W-:-:S05]  /*10b0*/  @!P1 IMAD R25, R14, 0xa, RZ ;  /* 0x0000000a0e199824 */ /* 0x004fca00078e02ff */
[----:B------:R1:W-:Y:S02]  /*10c0*/  @!P1 STG.E desc[UR6][R18.64], R25 ;  /* 0x0000001912009986 */ /* 0x0003e4000c101906 */
.L_x_41:
[----:B------:R-:W-:Y:S05]  /*10d0*/  @!P0 EXIT ;  /* 0x000000000000894d */ /* 0x000fea0003800000 */
[----:B------:R-:W-:Y:S02]  /*10e0*/  ISETP.NE.AND P1, PT, R21, 0x1, PT ;  /* 0x000000011500780c */ /* 0x000fe40003f25270 */
[----:B------:R-:W-:-:S04]  /*10f0*/  LOP3.LUT R8, R8, 0x1, RZ, 0xc0, !PT ;  /* 0x0000000108087812 */ /* 0x000fc800078ec0ff */
[----:B------:R-:W-:-:S07]  /*1100*/  ISETP.NE.U32.AND P0, PT, R8, 0x1, PT ;  /* 0x000000010800780c */ /* 0x000fce0003f05070 */
[----:B------:R-:W-:Y:S06]  /*1110*/  @!P1 BRA `(.L_x_42) ;  /* 0x00000000003c9947 */ /* 0x000fec0003800000 */
[----:B0-----:R-:W-:-:S04]  /*1120*/  LEA R11, R7, R0, 0x7 ;  /* 0x00000000070b7211 */ /* 0x001fc800078e38ff */
[----:B------:R-:W-:-:S13]  /*1130*/  ISETP.GE.AND P1, PT, R11, R6, PT ;  /* 0x000000060b00720c */ /* 0x000fda0003f26270 */
[----:B-1----:R-:W-:-:S06]  /*1140*/  @!P1 IMAD.WIDE R8, R11, 0x4, R2 ;  /* 0x000000040b089825 */ /* 0x002fcc00078e0202 */
[----:B------:R-:W2:Y:S01]  /*1150*/  @!P1 LDG.E R8, desc[UR6][R8.64] ;  /* 0x0000000608089981 */ /* 0x000ea2000c1e1900 */
[C---:B------:R-:W-:Y:S01]  /*1160*/  IADD3 R15, PT, PT, R11.reuse, 0x80, RZ ;  /* 0x000000800b0f7810 */ /* 0x040fe20007ffe0ff */
[----:B------:R-:W-:-:S03]  /*1170*/  @!P1 IMAD.WIDE R10, R11, 0x4, R4 ;  /* 0x000000040b0a9825 */ /* 0x000fc600078e0204 */
[----:B------:R-:W-:-:S13]  /*1180*/  ISETP.GE.AND P2, PT, R15, R6, PT ;  /* 0x000000060f00720c */ /* 0x000fda0003f46270 */
[----:B------:R-:W-:-:S04]  /*1190*/  @!P2 IMAD.WIDE R12, R15, 0x4, R2 ;  /* 0x000000040f0ca825 */ /* 0x000fc800078e0202 */
[----:B--2---:R-:W-:-:S05]  /*11a0*/  @!P1 IMAD R17, R8, 0xa, RZ ;  /* 0x0000000a08119824 */ /* 0x004fca00078e02ff */
[----:B------:R2:W-:Y:S04]  /*11b0*/  @!P1 STG.E desc[UR6][R10.64], R17 ;  /* 0x000000110a009986 */ /* 0x0005e8000c101906 */
[----:B------:R-:W3:Y:S01]  /*11c0*/  @!P2 LDG.E R12, desc[UR6][R12.64] ;  /* 0x000000060c0ca981 */ /* 0x000ee2000c1e1900 */
[----:B------:R-:W-:Y:S01]  /*11d0*/  @!P2 IMAD.WIDE R14, R15, 0x4, R4 ;  /* 0x000000040f0ea825 */ /* 0x000fe200078e0204 */
[----:B------:R-:W-:-:S03]  /*11e0*/  IADD3 R7, PT, PT, R7, 0x2, RZ ;  /* 0x0000000207077810 */ /* 0x000fc60007ffe0ff */
[----:B---3--:R-:W-:-:S05]  /*11f0*/  @!P2 IMAD R19, R12, 0xa, RZ ;  /* 0x0000000a0c13a824 */ /* 0x008fca00078e02ff */
[----:B------:R2:W-:Y:S02]  /*1200*/  @!P2 STG.E desc[UR6][R14.64], R19 ;  /* 0x000000130e00a986 */ /* 0x0005e4000c101906 */
.L_x_42:
[----:B------:R-:W-:Y:S05]  /*1210*/  @P0 EXIT ;  /* 0x000000000000094d */ /* 0x000fea0003800000 */
[----:B------:R-:W-:-:S04]  /*1220*/  LEA R7, R7, R0, 0x7 ;  /* 0x0000000007077211 */ /* 0x000fc800078e38ff */
[----:B------:R-:W-:-:S13]  /*1230*/  ISETP.GE.AND P0, PT, R7, R6, PT ;  /* 0x000000060700720c */ /* 0x000fda0003f06270 */
[----:B------:R-:W-:Y:S05]  /*1240*/  @P0 EXIT ;  /* 0x000000000000094d */ /* 0x000fea0003800000 */
[----:B------:R-:W-:-:S06]  /*1250*/  IMAD.WIDE R2, R7, 0x4, R2 ;  /* 0x0000000407027825 */ /* 0x000fcc00078e0202 */
[----:B------:R-:W3:Y:S01]  /*1260*/  LDG.E R2, desc[UR6][R2.64] ;  /* 0x0000000602027981 */ /* 0x000ee2000c1e1900 */
[----:B------:R-:W-:-:S04]  /*1270*/  IMAD.WIDE R4, R7, 0x4, R4 ;  /* 0x0000000407047825 */ /* 0x000fc800078e0204 */
[----:B---3--:R-:W-:-:S05]  /*1280*/  IMAD R7, R2, 0xa, RZ ;  /* 0x0000000a02077824 */ /* 0x008fca00078e02ff */
[----:B------:R-:W-:Y:S01]  /*1290*/  STG.E desc[UR6][R4.64], R7 ;  /* 0x0000000704007986 */ /* 0x000fe2000c101906 */
[----:B------:R-:W-:Y:S05]  /*12a0*/  EXIT ;  /* 0x000000000000794d */ /* 0x000fea0003800000 */
.L_x_43:
        /* <DEDUP_REMOVED lines=13> */
.L_x_136:


//--------------------- .text._ZN3cub18CUB_300001_SM_10006detail9transform16transform_kernelINS2_10policy_hubILb1EN4cuda3std3__45tupleIJN6thrust24THRUST_300001_SM_1000_NS10device_ptrIiEEEEEE10policy1000El4TenXSC_JPiEEEvT0_iT1_T2_DpNS2_10kernel_argIT3_EE --------------------------
	.section	.text._ZN3cub18CUB_300001_SM_10006detail9transform16transform_kernelINS2_10policy_hubILb1EN4cuda3std3__45tupleIJN6thrust24THRUST_300001_SM_1000_NS10device_ptrIiEEEEEE10policy1000El4TenXSC_JPiEEEvT0_iT1_T2_DpNS2_10kernel_argIT3_EE,"ax",@progbits
	.align	128
        .global         _ZN3cub18CUB_300001_SM_10006detail9transform16transform_kernelINS2_10policy_hubILb1EN4cuda3std3__45tupleIJN6thrust24THRUST_300001_SM_1000_NS10device_ptrIiEEEEEE10policy1000El4TenXSC_JPiEEEvT0_iT1_T2_DpNS2_10kernel_argIT3_EE
        .type           _ZN3cub18CUB_300001_SM_10006detail9transform16transform_kernelINS2_10policy_hubILb1EN4cuda3std3__45tupleIJN6thrust24THRUST_300001_SM_1000_NS10device_ptrIiEEEEEE10policy1000El4TenXSC_JPiEEEvT0_iT1_T2_DpNS2_10kernel_argIT3_EE,@function
        .size           _ZN3cub18CUB_300001_SM_10006detail9transform16transform_kernelINS2_10policy_hubILb1EN4cuda3std3__45tupleIJN6thrust24THRUST_300001_SM_1000_NS10device_ptrIiEEEEEE10policy1000El4TenXSC_JPiEEEvT0_iT1_T2_DpNS2_10kernel_argIT3_EE,(.L_x_137 - _ZN3cub18CUB_300001_SM_10006detail9transform16transform_kernelINS2_10policy_hubILb1EN4cuda3std3__45tupleIJN6thrust24THRUST_300001_SM_1000_NS10device_ptrIiEEEEEE10policy1000El4TenXSC_JPiEEEvT0_iT1_T2_DpNS2_10kernel_argIT3_EE)
        .other          _ZN3cub18CUB_300001_SM_10006detail9transform16transform_kernelINS2_10policy_hubILb1EN4cuda3std3__45tupleIJN6thrust24THRUST_300001_SM_1000_NS10device_ptrIiEEEEEE10policy1000El4TenXSC_JPiEEEvT0_iT1_T2_DpNS2_10kernel_argIT3_EE,@"STO_CUDA_ENTRY STV_DEFAULT"
_ZN3cub18CUB_300001_SM_10006detail9transform16transform_kernelINS2_10policy_hubILb1EN4cuda3std3__45tupleIJN6thrust24THRUST_300001_SM_1000_NS10device_ptrIiEEEEEE10policy1000El4TenXSC_JPiEEEvT0_iT1_T2_DpNS2_10kernel_argIT3_EE:
.text._ZN3cub18CUB_300001_SM_10006detail9transform16transform_kernelINS2_10policy_hubILb1EN4cuda3std3__45tupleIJN6thrust24THRUST_300001_SM_1000_NS10device_ptrIiEEEEEE10policy1000El4TenXSC_JPiEEEvT0_iT1_T2_DpNS2_10kernel_argIT3_EE:
        /* <DEDUP_REMOVED lines=24> */
.L_x_46:
[----:B------:R-:W-:Y:S01]  /*0180*/  IADD3 R11, PT, PT, R11, 0x4000, RZ ;  /* 0x000040000b0b7810 */ /* 0x000fe20007ffe0ff */
[----:B------:R0:W-:Y:S03]  /*0190*/  CCTL.E.PF2 [R8] ;  /* 0x000000000800798f */ /* 0x0001e60000800100 */
[----:B------:R-:W-:Y:S02]  /*01a0*/  ISETP.GE.AND P0, PT, R11, R4, PT ;  /* 0x000000040b00720c */ /* 0x000fe40003f06270 */
[----:B0-----:R-:W-:-:S05]  /*01b0*/  IADD3 R8, P1, PT, R8, 0x4000, RZ ;  /* 0x0000400008087810 */ /* 0x001fca0007f3e0ff */
[----:B------:R-:W-:-:S06]  /*01c0*/  IMAD.X R9, RZ, RZ, R9, P1 ;  /* 0x000000ffff097224 */ /* 0x000fcc00008e0609 */
[----:B------:R-:W-:Y:S05]  /*01d0*/  @!P0 BRA `(.L_x_46) ;  /* 0xfffffffc00e88947 */ /* 0x000fea000383ffff */
.L_x_45:
[----:B------:R-:W-:Y:S05]  /*01e0*/  BSYNC.RECONVERGENT B0 ;  /* 0x0000000000007941 */ /* 0x000fea0003800200 */
.L_x_44:
        /* <DEDUP_REMOVED lines=48> */
.L_x_50:
[----:B------:R-:W-:Y:S05]  /*04f0*/  BSYNC.RECONVERGENT B0 ;  /* 0x0000000000007941 */ /* 0x000fea0003800200 */
.L_x_49:
[----:B------:R-:W-:Y:S04]  /*0500*/  BSSY.RECONVERGENT B0, `(.L_x_51) ;  /* 0x0000005000007945 */ /* 0x000fe80003800200 */
[----:B------:R-:W-:Y:S05]  /*0510*/  @P5 BRA `(.L_x_52) ;  /* 0x00000000000c5947 */ /* 0x000fea0003800000 */
[----:B------:R-:W0:Y:S02]  /*0520*/  LDG.E R0, desc[UR4][R10.64+0x400] ;  /* 0x000400040a007981 */ /* 0x000e24000c1e1900 */
[----:B01----:R-:W-:-:S05]  /*0530*/  IMAD R9, R0, 0xa, RZ ;  /* 0x0000000a00097824 */ /* 0x003fca00078e02ff */
[----:B------:R2:W-:Y:S02]  /*0540*/  STG.E desc[UR4][R12.64+0x400], R9 ;  /* 0x000400090c007986 */ /* 0x0005e4000c101904 */
.L_x_52:
[----:B------:R-:W-:Y:S05]  /*0550*/  BSYNC.RECONVERGENT B0 ;  /* 0x0000000000007941 */ /* 0x000fea0003800200 */
.L_x_51:
[----:B------:R-:W-:Y:S04]  /*0560*/  BSSY.RECONVERGENT B0, `(.L_x_53) ;  /* 0x0000005000007945 */ /* 0x000fe80003800200 */
[----:B------:R-:W-:Y:S05]  /*0570*/  @P4 BRA `(.L_x_54) ;  /* 0x00000000000c4947 */ /* 0x000fea0003800000 */
[----:B------:R-:W0:Y:S02]  /*0580*/  LDG.E R0, desc[UR4][R10.64+0x600] ;  /* 0x000600040a007981 */ /* 0x000e24000c1e1900 */
[----:B012---:R-:W-:-:S05]  /*0590*/  IMAD R9, R0, 0xa, RZ ;  /* 0x0000000a00097824 */ /* 0x007fca00078e02ff */
[----:B------:R3:W-:Y:S02]  /*05a0*/  STG.E desc[UR4][R12.64+0x600], R9 ;  /* 0x000600090c007986 */ /* 0x0007e4000c101904 */
.L_x_54:
[----:B------:R-:W-:Y:S05]  /*05b0*/  BSYNC.RECONVERGENT B0 ;  /* 0x0000000000007941 */ /* 0x000fea0003800200 */
.L_x_53:
[----:B------:R-:W-:Y:S04]  /*05c0*/  BSSY.RECONVERGENT B0, `(.L_x_55) ;  /* 0x0000005000007945 */ /* 0x000fe80003800200 */
[----:B------:R-:W-:Y:S05]  /*05d0*/  @P3 BRA `(.L_x_56) ;  /* 0x00000000000c3947 */ /* 0x000fea0003800000 */
[----:B------:R-:W0:Y:S02]  /*05e0*/  LDG.E R0, desc[UR4][R10.64+0x800] ;  /* 0x000800040a007981 */ /* 0x000e24000c1e1900 */
[----:B0123--:R-:W-:-:S05]  /*05f0*/  IMAD R9, R0, 0xa, RZ ;  /* 0x0000000a00097824 */ /* 0x00ffca00078e02ff */
[----:B------:R4:W-:Y:S02]  /*0600*/  STG.E desc[UR4][R12.64+0x800], R9 ;  /* 0x000800090c007986 */ /* 0x0009e4000c101904 */
.L_x_56:
[----:B------:R-:W-:Y:S05]  /*0610*/  BSYNC.RECONVERGENT B0 ;  /* 0x0000000000007941 */ /* 0x000fea0003800200 */
.L_x_55:
[----:B------:R-:W-:Y:S04]  /*0620*/  BSSY.RECONVERGENT B0, `(.L_x_57) ;  /* 0x0000005000007945 */ /* 0x000fe80003800200 */
[----:B------:R-:W-:Y:S05]  /*0630*/  @P2 BRA `(.L_x_58) ;  /* 0x00000000000c2947 */ /* 0x000fea0003800000 */
[----:B------:R-:W0:Y:S02]  /*0640*/  LDG.E R0, desc[UR4][R10.64+0xa00] ;  /* 0x000a00040a007981 */ /* 0x000e24000c1e1900 */
[----:B01234-:R-:W-:-:S05]  /*0650*/  IMAD R9, R0, 0xa, RZ ;  /* 0x0000000a00097824 */ /* 0x01ffca00078e02ff */
[----:B------:R0:W-:Y:S02]  /*0660*/  STG.E desc[UR4][R12.64+0xa00], R9 ;  /* 0x000a00090c007986 */ /* 0x0001e4000c101904 */
.L_x_58:
[----:B------:R-:W-:Y:S05]  /*0670*/  BSYNC.RECONVERGENT B0 ;  /* 0x0000000000007941 */ /* 0x000fea0003800200 */
.L_x_57:
[----:B------:R-:W-:Y:S04]  /*0680*/  BSSY.RECONVERGENT B0, `(.L_x_59) ;  /* 0x0000005000007945 */ /* 0x000fe80003800200 */
[----:B------:R-:W-:Y:S05]  /*0690*/  @P1 BRA `(.L_x_60) ;  /* 0x00000000000c1947 */ /* 0x000fea0003800000 */
[----:B------:R-:W0:Y:S02]  /*06a0*/  LDG.E R10, desc[UR4][R10.64+0xc00] ;  /* 0x000c00040a0a7981 */ /* 0x000e24000c1e1900 */
[----:B01234-:R-:W-:-:S05]  /*06b0*/  IMAD R9, R10, 0xa, RZ ;  /* 0x0000000a0a097824 */ /* 0x01ffca00078e02ff */
[----:B------:R0:W-:Y:S02]  /*06c0*/  STG.E desc[UR4][R12.64+0xc00], R9 ;  /* 0x000c00090c007986 */ /* 0x0001e4000c101904 */
.L_x_60:
[----:B------:R-:W-:Y:S05]  /*06d0*/  BSYNC.RECONVERGENT B0 ;  /* 0x0000000000007941 */ /* 0x000fea0003800200 */
.L_x_59:
[----:B------:R-:W-:Y:S05]  /*06e0*/  @!P0 BRA `(.L_x_48) ;  /* 0x0000000000cc8947 */ /* 0x000fea0003800000 */
[----:B------:R-:W-:-:S07]  /*06f0*/  IMAD.MOV.U32 R0, RZ, RZ, 0x8 ;  /* 0x00000008ff007424 */ /* 0x000fce00078e00ff */
.L_x_63:
        /* <DEDUP_REMOVED lines=48> */
.L_x_62:
[----:B------:R-:W-:Y:S05]  /*0a00*/  BSYNC.RECONVERGENT B0 ;  /* 0x0000000000007941 */ /* 0x000fea0003800200 */
.L_x_61:
[----:B------:R-:W-:Y:S05]  /*0a10*/  @P1 BRA `(.L_x_63) ;  /* 0xfffffffc00381947 */ /* 0x000fea000383ffff */
.L_x_48:
        /* <DEDUP_REMOVED lines=36> */
.L_x_64:
        /* <DEDUP_REMOVED lines=20> */
.L_x_65:
        /* <DEDUP_REMOVED lines=10> */
.L_x_47:
        /* <DEDUP_REMOVED lines=12> */
.L_x_67:
        /* <DEDUP_REMOVED lines=65> */
.L_x_66:
        /* <DEDUP_REMOVED lines=33> */
.L_x_68:
        /* <DEDUP_REMOVED lines=21> */
.L_x_69:
[----:B------:R-:W-:Y:S05]  /*1670*/  @!P1 EXIT ;  /* 0x000000000000994d */ /* 0x000fea0003800000 */
[----:B0---4-:R-:W-:Y:S01]  /*1680*/  LEA R11, R6, R7, 0x7 ;  /* 0x00000007060b7211 */ /* 0x011fe200078e38ff */
[----:B------:R-:W-:-:S07]  /*1690*/  IMAD.MOV R0, RZ, RZ, -R12 ;  /* 0x000000ffff007224 */ /* 0x000fce00078e0a0c */
.L_x_70:
        /* <DEDUP_REMOVED lines=10> */
.L_x_71:
        /* <DEDUP_REMOVED lines=12> */
.L_x_137:


//--------------------- .text._ZN3cub18CUB_300001_SM_10006detail9transform16transform_kernelINS2_10policy_hubILb1EN4cuda3std3__45tupleIJN6thrust24THRUST_300001_SM_1000_NS10device_ptrIiEEEEEE10policy1000Ei4TenXSC_JPiEEEvT0_iT1_T2_DpNS2_10kernel_argIT3_EE --------------------------
	.section	.text._ZN3cub18CUB_300001_SM_10006detail9transform16transform_kernelINS2_10policy_hubILb1EN4cuda3std3__45tupleIJN6thrust24THRUST_300001_SM_1000_NS10device_ptrIiEEEEEE10policy1000Ei4TenXSC_JPiEEEvT0_iT1_T2_DpNS2_10kernel_argIT3_EE,"ax",@progbits
	.align	128
        .global         _ZN3cub18CUB_300001_SM_10006detail9transform16transform_kernelINS2_10policy_hubILb1EN4cuda3std3__45tupleIJN6thrust24THRUST_300001_SM_1000_NS10device_ptrIiEEEEEE10policy1000Ei4TenXSC_JPiEEEvT0_iT1_T2_DpNS2_10kernel_argIT3_EE
        .type           _ZN3cub18CUB_300001_SM_10006detail9transform16transform_kernelINS2_10policy_hubILb1EN4cuda3std3__45tupleIJN6thrust24THRUST_300001_SM_1000_NS10device_ptrIiEEEEEE10policy1000Ei4TenXSC_JPiEEEvT0_iT1_T2_DpNS2_10kernel_argIT3_EE,@function
        .size           _ZN3cub18CUB_300001_SM_10006detail9transform16transform_kernelINS2_10policy_hubILb1EN4cuda3std3__45tupleIJN6thrust24THRUST_300001_SM_1000_NS10device_ptrIiEEEEEE10policy1000Ei4TenXSC_JPiEEEvT0_iT1_T2_DpNS2_10kernel_argIT3_EE,(.L_x_138 - _ZN3cub18CUB_300001_SM_10006detail9transform16transform_kernelINS2_10policy_hubILb1EN4cuda3std3__45tupleIJN6thrust24THRUST_300001_SM_1000_NS10device_ptrIiEEEEEE10policy1000Ei4TenXSC_JPiEEEvT0_iT1_T2_DpNS2_10kernel_argIT3_EE)
        .other          _ZN3cub18CUB_300001_SM_10006detail9transform16transform_kernelINS2_10policy_hubILb1EN4cuda3std3__45tupleIJN6thrust24THRUST_300001_SM_1000_NS10device_ptrIiEEEEEE10policy1000Ei4TenXSC_JPiEEEvT0_iT1_T2_DpNS2_10kernel_argIT3_EE,@"STO_CUDA_ENTRY STV_DEFAULT"
_ZN3cub18CUB_300001_SM_10006detail9transform16transform_kernelINS2_10policy_hubILb1EN4cuda3std3__45tupleIJN6thrust24THRUST_300001_SM_1000_NS10device_ptrIiEEEEEE10policy1000Ei4TenXSC_JPiEEEvT0_iT1_T2_DpNS2_10kernel_argIT3_EE:
.text._ZN3cub18CUB_300001_SM_10006detail9transform16transform_kernelINS2_10policy_hubILb1EN4cuda3std3__45tupleIJN6thrust24THRUST_300001_SM_1000_NS10device_ptrIiEEEEEE10policy1000Ei4TenXSC_JPiEEEvT0_iT1_T2_DpNS2_10kernel_argIT3_EE:
        /* <DEDUP_REMOVED lines=20> */
.L_x_74:
[----:B------:R-:W-:Y:S01]  /*0140*/  VIADD R15, R15, 0x4000 ;  /* 0x000040000f0f7836 */ /* 0x000fe20000000000 */
[----:B------:R1:W-:Y:S04]  /*0150*/  CCTL.E.PF2 [R10] ;  /* 0x000000000a00798f */ /* 0x0003e80000800100 */
[----:B------:R-:W-:Y:S02]  /*0160*/  ISETP.GE.AND P1, PT, R15, R12, PT ;  /* 0x0000000c0f00720c */ /* 0x000fe40003f26270 */
[----:B-1----:R-:W-:-:S04]  /*0170*/  IADD3 R10, P2, PT, R10, 0x4000, RZ ;  /* 0x000040000a0a7810 */ /* 0x002fc80007f5e0ff */
[----:B------:R-:W-:-:S07]  /*0180*/  IADD3.X R11, PT, PT, RZ, R11, RZ, P2, !PT ;  /* 0x0000000bff0b7210 */ /* 0x000fce00017fe4ff */
[----:B------:R-:W-:Y:S05]  /*0190*/  @!P1 BRA `(.L_x_74) ;  /* 0xfffffffc00e89947 */ /* 0x000fea000383ffff */
.L_x_73:
[----:B------:R-:W-:Y:S05]  /*01a0*/  BSYNC.RECONVERGENT B0 ;  /* 0x0000000000007941 */ /* 0x000fea0003800200 */
.L_x_72:
        /* <DEDUP_REMOVED lines=15> */
.L_x_77:
        /* <DEDUP_REMOVED lines=65> */
.L_x_76:
        /* <DEDUP_REMOVED lines=34> */
.L_x_78:
        /* <DEDUP_REMOVED lines=21> */
.L_x_79:
[----:B------:R-:W-:Y:S05]  /*0a20*/  @!P0 EXIT ;  /* 0x000000000000894d */ /* 0x000fea0003800000 */
[----:B01--4-:R-:W-:Y:S01]  /*0a30*/  LEA R11, R7, R0, 0x7 ;  /* 0x00000000070b7211 */ /* 0x013fe200078e38ff */
[----:B------:R-:W-:-:S12]  /*0a40*/  UIADD3 UR4, UPT, UPT, -UR4, URZ, URZ ;  /* 0x000000ff04047290 */ /* 0x000fd8000fffe1ff */
.L_x_80:
        /* <DEDUP_REMOVED lines=10> */
.L_x_75:
        /* <DEDUP_REMOVED lines=8> */
.L_x_84:
        /* <DEDUP_REMOVED lines=48> */
.L_x_83:
[----:B------:R-:W-:Y:S05]  /*0e70*/  BSYNC.RECONVERGENT B0 ;  /* 0x0000000000007941 */ /* 0x000fea0003800200 */
.L_x_82:
[----:B------:R-:W-:Y:S05]  /*0e80*/  @P1 BRA `(.L_x_84) ;  /* 0xfffffffc00381947 */ /* 0x000fea000383ffff */
.L_x_81:
        /* <DEDUP_REMOVED lines=36> */
.L_x_85:
        /* <DEDUP_REMOVED lines=20> */
.L_x_86:
        /* <DEDUP_REMOVED lines=10> */
.L_x_87:
        /* <DEDUP_REMOVED lines=13> */
.L_x_138:


//--------------------- .text._ZN3cub18CUB_300001_SM_10006detail9transform16transform_kernelINS2_10policy_hubILb1EN4cuda3std3__45tupleIJN6thrust24THRUST_300001_SM_1000_NS6detail15normal_iteratorINSA_10device_ptrIiEEEEEEEE10policy1000El4TenXSF_JPiEEEvT0_iT1_T2_DpNS2_10kernel_argIT3_EE --------------------------
	.section	.text._ZN3cub18CUB_300001_SM_10006detail9transform16transform_kernelINS2_10policy_hubILb1EN4cuda3std3__45tupleIJN6thrust24THRUST_300001_SM_1000_NS6detail15normal_iteratorINSA_10device_ptrIiEEEEEEEE10policy1000El4TenXSF_JPiEEEvT0_iT1_T2_DpNS2_10kernel_argIT3_EE,"ax",@progbits
	.align	128
        .global         _ZN3cub18CUB_300001_SM_10006detail9transform16transform_kernelINS2_10policy_hubILb1EN4cuda3std3__45tupleIJN6thrust24THRUST_300001_SM_1000_NS6detail15normal_iteratorINSA_10device_ptrIiEEEEEEEE10policy1000El4TenXSF_JPiEEEvT0_iT1_T2_DpNS2_10kernel_argIT3_EE
        .type           _ZN3cub18CUB_300001_SM_10006detail9transform16transform_kernelINS2_10policy_hubILb1EN4cuda3std3__45tupleIJN6thrust24THRUST_300001_SM_1000_NS6detail15normal_iteratorINSA_10device_ptrIiEEEEEEEE10policy1000El4TenXSF_JPiEEEvT0_iT1_T2_DpNS2_10kernel_argIT3_EE,@function
        .size           _ZN3cub18CUB_300001_SM_10006detail9transform16transform_kernelINS2_10policy_hubILb1EN4cuda3std3__45tupleIJN6thrust24THRUST_300001_SM_1000_NS6detail15normal_iteratorINSA_10device_ptrIiEEEEEEEE10policy1000El4TenXSF_JPiEEEvT0_iT1_T2_DpNS2_10kernel_argIT3_EE,(.L_x_139 - _ZN3cub18CUB_300001_SM_10006detail9transform16transform_kernelINS2_10policy_hubILb1EN4cuda3std3__45tupleIJN6thrust24THRUST_300001_SM_1000_NS6detail15normal_iteratorINSA_10device_ptrIiEEEEEEEE10policy1000El4TenXSF_JPiEEEvT0_iT1_T2_DpNS2_10kernel_argIT3_EE)
        .other          _ZN3cub18CUB_300001_SM_10006detail9transform16transform_kernelINS2_10policy_hubILb1EN4cuda3std3__45tupleIJN6thrust24THRUST_300001_SM_1000_NS6detail15normal_iteratorINSA_10device_ptrIiEEEEEEEE10policy1000El4TenXSF_JPiEEEvT0_iT1_T2_DpNS2_10kernel_argIT3_EE,@"STO_CUDA_ENTRY STV_DEFAULT"
_ZN3cub18CUB_300001_SM_10006detail9transform16transform_kernelINS2_10policy_hubILb1EN4cuda3std3__45tupleIJN6thrust24THRUST_300001_SM_1000_NS6detail15normal_iteratorINSA_10device_ptrIiEEEEEEEE10policy1000El4TenXSF_JPiEEEvT0_iT1_T2_DpNS2_10kernel_argIT3_EE:
.text._ZN3cub18CUB_300001_SM_10006detail9transform16transform_kernelINS2_10policy_hubILb1EN4cuda3std3__45tupleIJN6thrust24THRUST_300001_SM_1000_NS6detail15normal_iteratorINSA_10device_ptrIiEEEEEEEE10policy1000El4TenXSF_JPiEEEvT0_iT1_T2_DpNS2_10kernel_argIT3_EE:
        /* <DEDUP_REMOVED lines=24> */
.L_x_90:
[----:B------:R-:W-:Y:S01]  /*0180*/  IADD3 R11, PT, PT, R11, 0x4000, RZ ;  /* 0x000040000b0b7810 */ /* 0x000fe20007ffe0ff */
[----:B------:R0:W-:Y:S03]  /*0190*/  CCTL.E.PF2 [R8] ;  /* 0x000000000800798f */ /* 0x0001e60000800100 */
[----:B------:R-:W-:Y:S02]  /*01a0*/  ISETP.GE.AND P0, PT, R11, R4, PT ;  /* 0x000000040b00720c */ /* 0x000fe40003f06270 */
[----:B0-----:R-:W-:-:S05]  /*01b0*/  IADD3 R8, P1, PT, R8, 0x4000, RZ ;  /* 0x0000400008087810 */ /* 0x001fca0007f3e0ff */
[----:B------:R-:W-:-:S06]  /*01c0*/  IMAD.X R9, RZ, RZ, R9, P1 ;  /* 0x000000ffff097224 */ /* 0x000fcc00008e0609 */
[----:B------:R-:W-:Y:S05]  /*01d0*/  @!P0 BRA `(.L_x_90) ;  /* 0xfffffffc00e88947 */ /* 0x000fea000383ffff */
.L_x_89:
[----:B------:R-:W-:Y:S05]  /*01e0*/  BSYNC.RECONVERGENT B0 ;  /* 0x0000000000007941 */ /* 0x000fea0003800200 */
.L_x_88:
        /* <DEDUP_REMOVED lines=48> */
.L_x_94:
[----:B------:R-:W-:Y:S05]  /*04f0*/  BSYNC.RECONVERGENT B0 ;  /* 0x0000000000007941 */ /* 0x000fea0003800200 */
.L_x_93:
[----:B------:R-:W-:Y:S04]  /*0500*/  BSSY.RECONVERGENT B0, `(.L_x_95) ;  /* 0x0000005000007945 */ /* 0x000fe80003800200 */
[----:B------:R-:W-:Y:S05]  /*0510*/  @P5 BRA `(.L_x_96) ;  /* 0x00000000000c5947 */ /* 0x000fea0003800000 */
[----:B------:R-:W0:Y:S02]  /*0520*/  LDG.E R0, desc[UR4][R10.64+0x400] ;  /* 0x000400040a007981 */ /* 0x000e24000c1e1900 */
[----:B01----:R-:W-:-:S05]  /*0530*/  IMAD R9, R0, 0xa, RZ ;  /* 0x0000000a00097824 */ /* 0x003fca00078e02ff */
[----:B------:R2:W-:Y:S02]  /*0540*/  STG.E desc[UR4][R12.64+0x400], R9 ;  /* 0x000400090c007986 */ /* 0x0005e4000c101904 */
.L_x_96:
[----:B------:R-:W-:Y:S05]  /*0550*/  BSYNC.RECONVERGENT B0 ;  /* 0x0000000000007941 */ /* 0x000fea0003800200 */
.L_x_95:
[----:B------:R-:W-:Y:S04]  /*0560*/  BSSY.RECONVERGENT B0, `(.L_x_97) ;  /* 0x0000005000007945 */ /* 0x000fe80003800200 */
[----:B------:R-:W-:Y:S05]  /*0570*/  @P4 BRA `(.L_x_98) ;  /* 0x00000000000c4947 */ /* 0x000fea0003800000 */
[----:B------:R-:W0:Y:S02]  /*0580*/  LDG.E R0, desc[UR4][R10.64+0x600] ;  /* 0x000600040a007981 */ /* 0x000e24000c1e1900 */
[----:B012---:R-:W-:-:S05]  /*0590*/  IMAD R9, R0, 0xa, RZ ;  /* 0x0000000a00097824 */ /* 0x007fca00078e02ff */
[----:B------:R3:W-:Y:S02]  /*05a0*/  STG.E desc[UR4][R12.64+0x600], R9 ;  /* 0x000600090c007986 */ /* 0x0007e4000c101904 */
.L_x_98:
[----:B------:R-:W-:Y:S05]  /*05b0*/  BSYNC.RECONVERGENT B0 ;  /* 0x0000000000007941 */ /* 0x000fea0003800200 */
.L_x_97:
[----:B------:R-:W-:Y:S04]  /*05c0*/  BSSY.RECONVERGENT B0, `(.L_x_99) ;  /* 0x0000005000007945 */ /* 0x000fe80003800200 */
[----:B------:R-:W-:Y:S05]  /*05d0*/  @P3 BRA `(.L_x_100) ;  /* 0x00000000000c3947 */ /* 0x000fea0003800000 */
[----:B------:R-:W0:Y:S02]  /*05e0*/  LDG.E R0, desc[UR4][R10.64+0x800] ;  /* 0x000800040a007981 */ /* 0x000e24000c1e1900 */
[----:B0123--:R-:W-:-:S05]  /*05f0*/  IMAD R9, R0, 0xa, RZ ;  /* 0x0000000a00097824 */ /* 0x00ffca00078e02ff */
[----:B------:R4:W-:Y:S02]  /*0600*/  STG.E desc[UR4][R12.64+0x800], R9 ;  /* 0x000800090c007986 */ /* 0x0009e4000c101904 */
.L_x_100:
[----:B------:R-:W-:Y:S05]  /*0610*/  BSYNC.RECONVERGENT B0 ;  /* 0x0000000000007941 */ /* 0x000fea0003800200 */
.L_x_99:
[----:B------:R-:W-:Y:S04]  /*0620*/  BSSY.RECONVERGENT B0, `(.L_x_101) ;  /* 0x0000005000007945 */ /* 0x000fe80003800200 */
[----:B------:R-:W-:Y:S05]  /*0630*/  @P2 BRA `(.L_x_102) ;  /* 0x00000000000c2947 */ /* 0x000fea0003800000 */
[----:B------:R-:W0:Y:S02]  /*0640*/  LDG.E R0, desc[UR4][R10.64+0xa00] ;  /* 0x000a00040a007981 */ /* 0x000e24000c1e1900 */
[----:B01234-:R-:W-:-:S05]  /*0650*/  IMAD R9, R0, 0xa, RZ ;  /* 0x0000000a00097824 */ /* 0x01ffca00078e02ff */
[----:B------:R0:W-:Y:S02]  /*0660*/  STG.E desc[UR4][R12.64+0xa00], R9 ;  /* 0x000a00090c007986 */ /* 0x0001e4000c101904 */
.L_x_102:
[----:B------:R-:W-:Y:S05]  /*0670*/  BSYNC.RECONVERGENT B0 ;  /* 0x0000000000007941 */ /* 0x000fea0003800200 */
.L_x_101:
[----:B------:R-:W-:Y:S04]  /*0680*/  BSSY.RECONVERGENT B0, `(.L_x_103) ;  /* 0x0000005000007945 */ /* 0x000fe80003800200 */
[----:B------:R-:W-:Y:S05]  /*0690*/  @P1 BRA `(.L_x_104) ;  /* 0x00000000000c1947 */ /* 0x000fea0003800000 */
[----:B------:R-:W0:Y:S02]  /*06a0*/  LDG.E R10, desc[UR4][R10.64+0xc00] ;  /* 0x000c00040a0a7981 */ /* 0x000e24000c1e1900 */
[----:B01234-:R-:W-:-:S05]  /*06b0*/  IMAD R9, R10, 0xa, RZ ;  /* 0x0000000a0a097824 */ /* 0x01ffca00078e02ff */
[----:B------:R0:W-:Y:S02]  /*06c0*/  STG.E desc[UR4][R12.64+0xc00], R9 ;  /* 0x000c00090c007986 */ /* 0x0001e4000c101904 */
.L_x_104:
[----:B------:R-:W-:Y:S05]  /*06d0*/  BSYNC.RECONVERGENT B0 ;  /* 0x0000000000007941 */ /* 0x000fea0003800200 */
.L_x_103:
[----:B------:R-:W-:Y:S05]  /*06e0*/  @!P0 BRA `(.L_x_92) ;  /* 0x0000000000cc8947 */ /* 0x000fea0003800000 */
[----:B------:R-:W-:-:S07]  /*06f0*/  IMAD.MOV.U32 R0, RZ, RZ, 0x8 ;  /* 0x00000008ff007424 */ /* 0x000fce00078e00ff */
.L_x_107:
        /* <DEDUP_REMOVED lines=48> */
.L_x_106:
[----:B------:R-:W-:Y:S05]  /*0a00*/  BSYNC.RECONVERGENT B0 ;  /* 0x0000000000007941 */ /* 0x000fea0003800200 */
.L_x_105:
[----:B------:R-:W-:Y:S05]  /*0a10*/  @P1 BRA `(.L_x_107) ;  /* 0xfffffffc00381947 */ /* 0x000fea000383ffff */
.L_x_92:
        /* <DEDUP_REMOVED lines=36> */
.L_x_108:
        /* <DEDUP_REMOVED lines=20> */
.L_x_109:
        /* <DEDUP_REMOVED lines=10> */
.L_x_91:
        /* <DEDUP_REMOVED lines=12> */
.L_x_111:
        /* <DEDUP_REMOVED lines=65> */
.L_x_110:
        /* <DEDUP_REMOVED lines=33> */
.L_x_112:
        /* <DEDUP_REMOVED lines=21> */
.L_x_113:
[----:B------:R-:W-:Y:S05]  /*1670*/  @!P1 EXIT ;  /* 0x000000000000994d */ /* 0x000fea0003800000 */
[----:B0---4-:R-:W-:Y:S01]  /*1680*/  LEA R11, R6, R7, 0x7 ;  /* 0x00000007060b7211 */ /* 0x011fe200078e38ff */
[----:B------:R-:W-:-:S07]  /*1690*/  IMAD.MOV R0, RZ, RZ, -R12 ;  /* 0x000000ffff007224 */ /* 0x000fce00078e0a0c */
.L_x_114:
        /* <DEDUP_REMOVED lines=10> */
.L_x_115:
        /* <DEDUP_REMOVED lines=12> */
.L_x_139:


//--------------------- .text._ZN3cub18CUB_300001_SM_10006detail9transform16transform_kernelINS2_10policy_hubILb1EN4cuda3std3__45tupleIJN6thrust24THRUST_300001_SM_1000_NS6detail15normal_iteratorINSA_10device_ptrIiEEEEEEEE10policy1000Ei4TenXSF_JPiEEEvT0_iT1_T2_DpNS2_10kernel_argIT3_EE --------------------------
	.section	.text._ZN3cub18CUB_300001_SM_10006detail9transform16transform_kernelINS2_10policy_hubILb1EN4cuda3std3__45tupleIJN6thrust24THRUST_300001_SM_1000_NS6detail15normal_iteratorINSA_10device_ptrIiEEEEEEEE10policy1000Ei4TenXSF_JPiEEEvT0_iT1_T2_DpNS2_10kernel_argIT3_EE,"ax",@progbits
	.align	128
        .global         _ZN3cub18CUB_300001_SM_10006detail9transform16transform_kernelINS2_10policy_hubILb1EN4cuda3std3__45tupleIJN6thrust24THRUST_300001_SM_1000_NS6detail15normal_iteratorINSA_10device_ptrIiEEEEEEEE10policy1000Ei4TenXSF_JPiEEEvT0_iT1_T2_DpNS2_10kernel_argIT3_EE
        .type           _ZN3cub18CUB_300001_SM_10006detail9transform16transform_kernelINS2_10policy_hubILb1EN4cuda3std3__45tupleIJN6thrust24THRUST_300001_SM_1000_NS6detail15normal_iteratorINSA_10device_ptrIiEEEEEEEE10policy1000Ei4TenXSF_JPiEEEvT0_iT1_T2_DpNS2_10kernel_argIT3_EE,@function
        .size           _ZN3cub18CUB_300001_SM_10006detail9transform16transform_kernelINS2_10policy_hubILb1EN4cuda3std3__45tupleIJN6thrust24THRUST_300001_SM_1000_NS6detail15normal_iteratorINSA_10device_ptrIiEEEEEEEE10policy1000Ei4TenXSF_JPiEEEvT0_iT1_T2_DpNS2_10kernel_argIT3_EE,(.L_x_140 - _ZN3cub18CUB_300001_SM_10006detail9transform16transform_kernelINS2_10policy_hubILb1EN4cuda3std3__45tupleIJN6thrust24THRUST_300001_SM_1000_NS6detail15normal_iteratorINSA_10device_ptrIiEEEEEEEE10policy1000Ei4TenXSF_JPiEEEvT0_iT1_T2_DpNS2_10kernel_argIT3_EE)
        .other          _ZN3cub18CUB_300001_SM_10006detail9transform16transform_kernelINS2_10policy_hubILb1EN4cuda3std3__45tupleIJN6thrust24THRUST_300001_SM_1000_NS6detail15normal_iteratorINSA_10device_ptrIiEEEEEEEE10policy1000Ei4TenXSF_JPiEEEvT0_iT1_T2_DpNS2_10kernel_argIT3_EE,@"STO_CUDA_ENTRY STV_DEFAULT"
_ZN3cub18CUB_300001_SM_10006detail9transform16transform_kernelINS2_10policy_hubILb1EN4cuda3std3__45tupleIJN6thrust24THRUST_300001_SM_1000_NS6detail15normal_iteratorINSA_10device_ptrIiEEEEEEEE10policy1000Ei4TenXSF_JPiEEEvT0_iT1_T2_DpNS2_10kernel_argIT3_EE:
.text._ZN3cub18CUB_300001_SM_10006detail9transform16transform_kernelINS2_10policy_hubILb1EN4cuda3std3__45tupleIJN6thrust24THRUST_300001_SM_1000_NS6detail15normal_iteratorINSA_10device_ptrIiEEEEEEEE10policy1000Ei4TenXSF_JPiEEEvT0_iT1_T2_DpNS2_10kernel_argIT3_EE:
        /* <DEDUP_REMOVED lines=20> */
.L_x_118:
[----:B------:R-:W-:Y:S01]  /*0140*/  VIADD R15, R15, 0x4000 ;  /* 0x000040000f0f7836 */ /* 0x000fe20000000000 */
[----:B------:R1:W-:Y:S04]  /*0150*/  CCTL.E.PF2 [R10] ;  /* 0x000000000a00798f */ /* 0x0003e80000800100 */
[----:B------:R-:W-:Y:S02]  /*0160*/  ISETP.GE.AND P1, PT, R15, R12, PT ;  /* 0x0000000c0f00720c */ /* 0x000fe40003f26270 */
[----:B-1----:R-:W-:-:S04]  /*0170*/  IADD3 R10, P2, PT, R10, 0x4000, RZ ;  /* 0x000040000a0a7810 */ /* 0x002fc80007f5e0ff */
[----:B------:R-:W-:-:S07]  /*0180*/  IADD3.X R11, PT, PT, RZ, R11, RZ, P2, !PT ;  /* 0x0000000bff0b7210 */ /* 0x000fce00017fe4ff */
[----:B------:R-:W-:Y:S05]  /*0190*/  @!P1 BRA `(.L_x_118) ;  /* 0xfffffffc00e89947 */ /* 0x000fea000383ffff */
.L_x_117:
[----:B------:R-:W-:Y:S05]  /*01a0*/  BSYNC.RECONVERGENT B0 ;  /* 0x0000000000007941 */ /* 0x000fea0003800200 */
.L_x_116:
        /* <DEDUP_REMOVED lines=15> */
.L_x_121:
        /* <DEDUP_REMOVED lines=65> */
.L_x_120:
        /* <DEDUP_REMOVED lines=34> */
.L_x_122:
        /* <DEDUP_REMOVED lines=21> */
.L_x_123:
[----:B------:R-:W-:Y:S05]  /*0a20*/  @!P0 EXIT ;  /* 0x000000000000894d */ /* 0x000fea0003800000 */
[----:B01--4-:R-:W-:Y:S01]  /*0a30*/  LEA R11, R7, R0, 0x7 ;  /* 0x00000000070b7211 */ /* 0x013fe200078e38ff */
[----:B------:R-:W-:-:S12]  /*0a40*/  UIADD3 UR4, UPT, UPT, -UR4, URZ, URZ ;  /* 0x000000ff04047290 */ /* 0x000fd8000fffe1ff */
.L_x_124:
        /* <DEDUP_REMOVED lines=10> */
.L_x_119:
        /* <DEDUP_REMOVED lines=8> */
.L_x_128:
        /* <DEDUP_REMOVED lines=48> */
.L_x_127:
[----:B------:R-:W-:Y:S05]  /*0e70*/  BSYNC.RECONVERGENT B0 ;  /* 0x0000000000007941 */ /* 0x000fea0003800200 */
.L_x_126:
[----:B------:R-:W-:Y:S05]  /*0e80*/  @P1 BRA `(.L_x_128) ;  /* 0xfffffffc00381947 */ /* 0x000fea000383ffff */
.L_x_125:
        /* <DEDUP_REMOVED lines=36> */
.L_x_129:
        /* <DEDUP_REMOVED lines=20> */
.L_x_130:
        /* <DEDUP_REMOVED lines=10> */
.L_x_131:
        /* <DEDUP_REMOVED lines=13> */
.L_x_140:


//--------------------- .text._ZN3cub18CUB_300001_SM_10006detail8for_each13static_kernelINS2_12policy_hub_t12policy_500_tEmN6thrust24THRUST_300001_SM_1000_NS8cuda_cub20__uninitialized_fill7functorINS7_10device_ptrIiEEiEEEEvT0_T1_ --------------------------
	.section	.text._ZN3cub18CUB_300001_SM_10006detail8for_each13static_kernelINS2_12policy_hub_t12policy_500_tEmN6thrust24THRUST_300001_SM_1000_NS8cuda_cub20__uninitialized_fill7functorINS7_10device_ptrIiEEiEEEEvT0_T1_,"ax",@progbits
	.align	128
        .global         _ZN3cub18CUB_300001_SM_10006detail8for_each13static_kernelINS2_12policy_hub_t12policy_500_tEmN6thrust24THRUST_300001_SM_1000_NS8cuda_cub20__uninitialized_fill7functorINS7_10device_ptrIiEEiEEEEvT0_T1_
        .type           _ZN3cub18CUB_300001_SM_10006detail8for_each13static_kernelINS2_12policy_hub_t12policy_500_tEmN6thrust24THRUST_300001_SM_1000_NS8cuda_cub20__uninitialized_fill7functorINS7_10device_ptrIiEEiEEEEvT0_T1_,@function
        .size           _ZN3cub18CUB_300001_SM_10006detail8for_each13static_kernelINS2_12policy_hub_t12policy_500_tEmN6thrust24THRUST_300001_SM_1000_NS8cuda_cub20__uninitialized_fill7functorINS7_10device_ptrIiEEiEEEEvT0_T1_,(.L_x_141 - _ZN3cub18CUB_300001_SM_10006detail8for_each13static_kernelINS2_12policy_hub_t12policy_500_tEmN6thrust24THRUST_300001_SM_1000_NS8cuda_cub20__uninitialized_fill7functorINS7_10device_ptrIiEEiEEEEvT0_T1_)
        .other          _ZN3cub18CUB_300001_SM_10006detail8for_each13static_kernelINS2_12policy_hub_t12policy_500_tEmN6thrust24THRUST_300001_SM_1000_NS8cuda_cub20__uninitialized_fill7functorINS7_10device_ptrIiEEiEEEEvT0_T1_,@"STO_CUDA_ENTRY STV_DEFAULT"
_ZN3cub18CUB_300001_SM_10006detail8for_each13static_kernelINS2_12policy_hub_t12policy_500_tEmN6thrust24THRUST_300001_SM_1000_NS8cuda_cub20__uninitialized_fill7functorINS7_10device_ptrIiEEiEEEEvT0_T1_:
.text._ZN3cub18CUB_300001_SM_10006detail8for_each13static_kernelINS2_12policy_hub_t12policy_500_tEmN6thrust24THRUST_300001_SM_1000_NS8cuda_cub20__uninitialized_fill7functorINS7_10device_ptrIiEEiEEEEvT0_T1_:
[----:B------:R-:W-:Y:S08]  /*0000*/  LDC R1, c[0x0][0x37c] ;  /* 0x0000df00ff017b82 */ /* 0x000ff00000000800 */
[----:B------:R-:W0:Y:S01]  /*0010*/  S2UR UR4, SR_CTAID.X ;  /* 0x00000000000479c3 */ /* 0x000e220000002500 */
[----:B------:R-:W1:Y:S01]  /*0020*/  LDCU.64 UR6, c[0x0][0x380] ;  /* 0x00007000ff0677ac */ /* 0x000e620008000a00 */
[----:B------:R-:W2:Y:S01]  /*0030*/  LDCU.64 UR8, c[0x0][0x358] ;  /* 0x00006b00ff0877ac */ /* 0x000ea20008000a00 */
[----:B0-----:R-:W-:-:S04]  /*0040*/  UIMAD.WIDE.U32 UR4, UR4, 0x200, URZ ;  /* 0x00000200040478a5 */ /* 0x001fc8000f8e00ff */
[----:B-1----:R-:W-:-:S04]  /*0050*/  UIADD3 UR6, UP0, UPT, -UR4, UR6, URZ ;  /* 0x0000000604067290 */ /* 0x002fc8000ff1e1ff */
[----:B------:R-:W-:Y:S02]  /*0060*/  UIADD3.X UR7, UPT, UPT, ~UR5, UR7, URZ, UP0, !UPT ;  /* 0x0000000705077290 */ /* 0x000fe400087fe5ff */
[----:B------:R-:W-:-:S04]  /*0070*/  UISETP.GE.U32.AND UP0, UPT, UR6, 0x200, UPT ;  /* 0x000002000600788c */ /* 0x000fc8000bf06070 */
[----:B------:R-:W-:-:S09]  /*0080*/  UISETP.GE.U32.AND.EX UP0, UPT, UR7, URZ, UPT, UP0 ;  /* 0x000000ff0700728c */ /* 0x000fd2000bf06100 */
[----:B--2---:R-:W-:Y:S05]  /*0090*/  BRA.U !UP0, `(.L_x_132) ;  /* 0x0000000108287547 */ /* 0x004fea000b800000 */
[----:B------:R-:W0:Y:S01]  /*00a0*/  S2R R0, SR_TID.X ;  /* 0x0000000000007919 */ /* 0x000e220000002100 */
[----:B------:R-:W1:Y:S01]  /*00b0*/  LDCU.64 UR6, c[0x0][0x388] ;  /* 0x00007100ff0677ac */ /* 0x000e620008000a00 */
[----:B------:R-:W2:Y:S01]  /*00c0*/  LDC R5, c[0x0][0x390] ;  /* 0x0000e400ff057b82 */ /* 0x000ea20000000800 */
[----:B0-----:R-:W-:-:S05]  /*00d0*/  IADD3 R0, P0, PT, R0, UR4, RZ ;  /* 0x0000000400007c10 */ /* 0x001fca000ff1e0ff */
[----:B------:R-:W-:Y:S01]  /*00e0*/  IMAD.X R3, RZ, RZ, UR5, P0 ;  /* 0x00000005ff037e24 */ /* 0x000fe200080e06ff */
[----:B-1----:R-:W-:-:S04]  /*00f0*/  LEA R2, P0, R0, UR6, 0x2 ;  /* 0x0000000600027c11 */ /* 0x002fc8000f8010ff */
[----:B------:R-:W-:-:S05]  /*0100*/  LEA.HI.X R3, R0, UR7, R3, 0x2, P0 ;  /* 0x0000000700037c11 */ /* 0x000fca00080f1403 */
[----:B--2---:R-:W-:Y:S04]  /*0110*/  STG.E desc[UR8][R2.64], R5 ;  /* 0x0000000502007986 */ /* 0x004fe8000c101908 */
[----:B------:R-:W-:Y:S01]  /*0120*/  STG.E desc[UR8][R2.64+0x400], R5 ;  /* 0x0004000502007986 */ /* 0x000fe2000c101908 */
[----:B------:R-:W-:Y:S05]  /*0130*/  EXIT ;  /* 0x000000000000794d */ /* 0x000fea0003800000 */
.L_x_132:
[----:B------:R-:W0:Y:S01]  /*0140*/  S2R R0, SR_TID.X ;  /* 0x0000000000007919 */ /* 0x000e220000002100 */
[----:B------:R-:W-:Y:S01]  /*0150*/  IMAD.U32 R2, RZ, RZ, UR7 ;  /* 0x00000007ff027e24 */ /* 0x000fe2000f8e00ff */
[----:B------:R-:W1:Y:S01]  /*0160*/  LDCU.64 UR10, c[0x0][0x388] ;  /* 0x00007100ff0a77ac */ /* 0x000e620008000a00 */
[----:B------:R-:W-:Y:S01]  /*0170*/  IMAD.U32 R4, RZ, RZ, UR7 ;  /* 0x00000007ff047e24 */ /* 0x000fe2000f8e00ff */
[----:B0-----:R-:W-:-:S04]  /*0180*/  ISETP.LT.U32.AND P0, PT, R0, UR6, PT ;  /* 0x0000000600007c0c */ /* 0x001fc8000bf01070 */
[----:B------:R-:W-:Y:S01]  /*0190*/  ISETP.GT.U32.AND.EX P0, PT, R2, RZ, PT, P0 ;  /* 0x000000ff0200720c */ /* 0x000fe20003f04100 */
[C---:B------:R-:W-:Y:S01]  /*01a0*/  VIADD R2, R0.reuse, 0x100 ;  /* 0x0000010000027836 */ /* 0x040fe20000000000 */
[----:B------:R-:W-:-:S04]  /*01b0*/  IADD3 R0, P2, PT, R0, UR4, RZ ;  /* 0x0000000400007c10 */ /* 0x000fc8000ff5e0ff */
[----:B------:R-:W-:Y:S01]  /*01c0*/  ISETP.LT.U32.AND P1, PT, R2, UR6, PT ;  /* 0x0000000602007c0c */ /* 0x000fe2000bf21070 */
[----:B------:R-:W-:Y:S01]  /*01d0*/  IMAD.X R3, RZ, RZ, UR5, P2 ;  /* 0x00000005ff037e24 */ /* 0x000fe200090e06ff */
[----:B-1----:R-:W-:Y:S02]  /*01e0*/  LEA R2, P2, R0, UR10, 0x2 ;  /* 0x0000000a00027c11 */ /* 0x002fe4000f8410ff */
[----:B------:R-:W-:Y:S02]  /*01f0*/  ISETP.GT.U32.AND.EX P1, PT, R4, RZ, PT, P1 ;  /* 0x000000ff0400720c */ /* 0x000fe40003f24110 */
[----:B------:R-:W-:Y:S01]  /*0200*/  LEA.HI.X R3, R0, UR11, R3, 0x2, P2 ;  /* 0x0000000b00037c11 */ /* 0x000fe200090f1403 */
[----:B------:R-:W0:Y:S04]  /*0210*/  @P0 LDC R5, c[0x0][0x390] ;  /* 0x0000e400ff050b82 */ /* 0x000e280000000800 */
[----:B0-----:R0:W-:Y:S06]  /*0220*/  @P0 STG.E desc[UR8][R2.64], R5 ;  /* 0x0000000502000986 */ /* 0x0011ec000c101908 */
[----:B------:R-:W-:Y:S05]  /*0230*/  @!P1 EXIT ;  /* 0x000000000000994d */ /* 0x000fea0003800000 */
[----:B0-----:R-:W0:Y:S02]  /*0240*/  LDC R5, c[0x0][0x390] ;  /* 0x0000e400ff057b82 */ /* 0x001e240000000800 */
[----:B0-----:R-:W-:Y:S01]  /*0250*/  STG.E desc[UR8][R2.64+0x400], R5 ;  /* 0x0004000502007986 */ /* 0x001fe2000c101908 */
[----:B------:R-:W-:Y:S05]  /*0260*/  EXIT ;  /* 0x000000000000794d */ /* 0x000fea0003800000 */
.L_x_133:
        /* <DEDUP_REMOVED lines=9> */
.L_x_141:


//--------------------- .text._ZN3cub18CUB_300001_SM_10006detail11EmptyKernelIvEEvv --------------------------
	.section	.text._ZN3cub18CUB_300001_SM_10006detail11EmptyKernelIvEEvv,"ax",@progbits
	.align	128
        .global         _ZN3cub18CUB_300001_SM_10006detail11EmptyKernelIvEEvv
        .type           _ZN3cub18CUB_300001_SM_10006detail11EmptyKernelIvEEvv,@function
        .size           _ZN3cub18CUB_300001_SM_10006detail11EmptyKernelIvEEvv,(.L_x_142 - _ZN3cub18CUB_300001_SM_10006detail11EmptyKernelIvEEvv)
        .other          _ZN3cub18CUB_300001_SM_10006detail11EmptyKernelIvEEvv,@"STO_CUDA_ENTRY STV_DEFAULT"
_ZN3cub18CUB_300001_SM_10006detail11EmptyKernelIvEEvv:
.text._ZN3cub18CUB_300001_SM_10006detail11EmptyKernelIvEEvv:
[----:B------:R-:W-:Y:S01]  /*0000*/  LDC R1, c[0x0][0x37c] ;  /* 0x0000df00ff017b82 */ /* 0x000fe20000000800 */
[----:B------:R-:W-:Y:S05]  /*0010*/  EXIT ;  /* 0x000000000000794d */ /* 0x000fea0003800000 */
.L_x_134:
        /* <DEDUP_REMOVED lines=14> */
.L_x_142:


//--------------------- .nv.shared.reserved.0     --------------------------
	.section	.nv.shared.reserved.0,"aw",@nobits
	.weak		__nv_reservedSMEM_offset_0_alias
	.size		__nv_reservedSMEM_offset_0_alias, 0, 64
	.other		__nv_reservedSMEM_offset_0_alias,@"STO_CUDA_RESERVED_SHARED STV_DEFAULT"
__nv_reservedSMEM_offset_0_alias:
	.zero		0
	.zero		64


//--------------------- .nv.global                --------------------------
	.section	.nv.global,"aw",@nobits
.nv.global:
	.type		_ZN34_INTERNAL_dc7d2dac_4_k_cu_b35a3fa26thrust24THRUST_300001_SM_1000_NS12placeholders2_8E,@object
	.size		_ZN34_INTERNAL_dc7d2dac_4_k_cu_b35a3fa26thrust24THRUST_300001_SM_1000_NS12placeholders2_8E,(_ZN34_INTERNAL_dc7d2dac_4_k_cu_b35a3fa24cuda3std3__436_GLOBAL__N__dc7d2dac_4_k_cu_b35a3fa26ignoreE - _ZN34_INTERNAL_dc7d2dac_4_k_cu_b35a3fa26thrust24THRUST_300001_SM_1000_NS12placeholders2_8E)
_ZN34_INTERNAL_dc7d2dac_4_k_cu_b35a3fa26thrust24THRUST_300001_SM_1000_NS12placeholders2_8E:
	.zero		1
	.type		_ZN34_INTERNAL_dc7d2dac_4_k_cu_b35a3fa24cuda3std3__436_GLOBAL__N__dc7d2dac_4_k_cu_b35a3fa26ignoreE,@object
	.size		_ZN34_INTERNAL_dc7d2dac_4_k_cu_b35a3fa24cuda3std3__436_GLOBAL__N__dc7d2dac_4_k_cu_b35a3fa26ignoreE,(_ZN34_INTERNAL_dc7d2dac_4_k_cu_b35a3fa24cuda3std6ranges3__45__cpo4dataE - _ZN34_INTERNAL_dc7d2dac_4_k_cu_b35a3fa24cuda3std3__436_GLOBAL__N__dc7d2dac_4_k_cu_b35a3fa26ignoreE)
_ZN34_INTERNAL_dc7d2dac_4_k_cu_b35a3fa24cuda3std3__436_GLOBAL__N__dc7d2dac_4_k_cu_b35a3fa26ignoreE:
	.zero		1
	.type		_ZN34_INTERNAL_dc7d2dac_4_k_cu_b35a3fa24cuda3std6ranges3__45__cpo4dataE,@object
	.size		_ZN34_INTERNAL_dc7d2dac_4_k_cu_b35a3fa24cuda3std6ranges3__45__cpo4dataE,(_ZN34_INTERNAL_dc7d2dac_4_k_cu_b35a3fa26thrust24THRUST_300001_SM_1000_NS6system3cpp3parE - _ZN34_INTERNAL_dc7d2dac_4_k_cu_b35a3fa24cuda3std6ranges3__45__cpo4dataE)
_ZN34_INTERNAL_dc7d2dac_4_k_cu_b35a3fa24cuda3std6ranges3__45__cpo4dataE:
	.zero		1
	.type		_ZN34_INTERNAL_dc7d2dac_4_k_cu_b35a3fa26thrust24THRUST_300001_SM_1000_NS6system3cpp3parE,@object
	.size		_ZN34_INTERNAL_dc7d2dac_4_k_cu_b35a3fa26thrust24THRUST_300001_SM_1000_NS6system3cpp3parE,(_ZN34_INTERNAL_dc7d2dac_4_k_cu_b35a3fa24cuda3std3__45__cpo5beginE - _ZN34_INTERNAL_dc7d2dac_4_k_cu_b35a3fa26thrust24THRUST_300001_SM_1000_NS6system3cpp3parE)
_ZN34_INTERNAL_dc7d2dac_4_k_cu_b35a3fa26thrust24THRUST_300001_SM_1000_NS6system3cpp3parE:
	.zero		1
	.type		_ZN34_INTERNAL_dc7d2dac_4_k_cu_b35a3fa24cuda3std3__45__cpo5beginE,@object
	.size		_ZN34_INTERNAL_dc7d2dac_4_k_cu_b35a3fa24cuda3std3__45__cpo5beginE,(_ZN34_INTERNAL_dc7d2dac_4_k_cu_b35a3fa24cuda3std6ranges3__45__cpo5beginE - _ZN34_INTERNAL_dc7d2dac_4_k_cu_b35a3fa24cuda3std3__45__cpo5beginE)
_ZN34_INTERNAL_dc7d2dac_4_k_cu_b35a3fa24cuda3std3__45__cpo5beginE:
	.zero		1
	.type		_ZN34_INTERNAL_dc7d2dac_4_k_cu_b35a3fa24cuda3std6ranges3__45__cpo5beginE,@object
	.size		_ZN34_INTERNAL_dc7d2dac_4_k_cu_b35a3fa24cuda3std6ranges3__45__cpo5beginE,(_ZN34_INTERNAL_dc7d2dac_4_k_cu_b35a3fa26thrust24THRUST_300001_SM_1000_NS6deviceE - _ZN34_INTERNAL_dc7d2dac_4_k_cu_b35a3fa24cuda3std6ranges3__45__cpo5beginE)
_ZN34_INTERNAL_dc7d2dac_4_k_cu_b35a3fa24cuda3std6ranges3__45__cpo5beginE:
	.zero		1
	.type		_ZN34_INTERNAL_dc7d2dac_4_k_cu_b35a3fa26thrust24THRUST_300001_SM_1000_NS6deviceE,@object
	.size		_ZN34_INTERNAL_dc7d2dac_4_k_cu_b35a3fa26thrust24THRUST_300001_SM_1000_NS6deviceE,(_ZN34_INTERNAL_dc7d2dac_4_k_cu_b35a3fa24cuda3std3__47nulloptE - _ZN34_INTERNAL_dc7d2dac_4_k_cu_b35a3fa26thrust24THRUST_300001_SM_1000_NS6deviceE)
_ZN34_INTERNAL_dc7d2dac_4_k_cu_b35a3fa26thrust24THRUST_300001_SM_1000_NS6deviceE:
	.zero		1
	.type		_ZN34_INTERNAL_dc7d2dac_4_k_cu_b35a3fa24cuda3std3__47nulloptE,@object
	.size		_ZN34_INTERNAL_dc7d2dac_4_k_cu_b35a3fa24cuda3std3__47nulloptE,(_ZN34_INTERNAL_dc7d2dac_4_k_cu_b35a3fa24cuda3std6ranges3__45__cpo8distanceE - _ZN34_INTERNAL_dc7d2dac_4_k_cu_b35a3fa24cuda3std3__47nulloptE)
_ZN34_INTERNAL_dc7d2dac_4_k_cu_b35a3fa24cuda3std3__47nulloptE:
	.zero		1
	.type		_ZN34_INTERNAL_dc7d2dac_4_k_cu_b35a3fa24cuda3std6ranges3__45__cpo8distanceE,@object
	.size		_ZN34_INTERNAL_dc7d2dac_4_k_cu_b35a3fa24cuda3std6ranges3__45__cpo8distanceE,(_ZN34_INTERNAL_dc7d2dac_4_k_cu_b35a3fa26thrust24THRUST_300001_SM_1000_NS12placeholders2_4E - _ZN34_INTERNAL_dc7d2dac_4_k_cu_b35a3fa24cuda3std6ranges3__45__cpo8distanceE)
_ZN34_INTERNAL_dc7d2dac_4_k_cu_b35a3fa24cuda3std6ranges3__45__cpo8distanceE:
	.zero		1
	.type		_ZN34_INTERNAL_dc7d2dac_4_k_cu_b35a3fa26thrust24THRUST_300001_SM_1000_NS12placeholders2_4E,@object
	.size		_ZN34_INTERNAL_dc7d2dac_4_k_cu_b35a3fa26thrust24THRUST_300001_SM_1000_NS12placeholders2_4E,(_ZN34_INTERNAL_dc7d2dac_4_k_cu_b35a3fa24cuda3std3__45__cpo6rbeginE - _ZN34_INTERNAL_dc7d2dac_4_k_cu_b35a3fa26thrust24THRUST_300001_SM_1000_NS12placeholders2_4E)
_ZN34_INTERNAL_dc7d2dac_4_k_cu_b35a3fa26thrust24THRUST_300001_SM_1000_NS12placeholders2_4E:
	.zero		1
	.type		_ZN34_INTERNAL_dc7d2dac_4_k_cu_b35a3fa24cuda3std3__45__cpo6rbeginE,@object
	.size		_ZN34_INTERNAL_dc7d2dac_4_k_cu_b35a3fa24cuda3std3__45__cpo6rbeginE,(_ZN34_INTERNAL_dc7d2dac_4_k_cu_b35a3fa24cuda3std6ranges3__45__cpo7advanceE - _ZN34_INTERNAL_dc7d2dac_4_k_cu_b35a3fa24cuda3std3__45__cpo6rbeginE)
_ZN34_INTERNAL_dc7d2dac_4_k_cu_b35a3fa24cuda3std3__45__cpo6rbeginE:
	.zero		1
	.type		_ZN34_INTERNAL_dc7d2dac_4_k_cu_b35a3fa24cuda3std6ranges3__45__cpo7advanceE,@object
	.size		_ZN34_INTERNAL_dc7d2dac_4_k_cu_b35a3fa24cuda3std6ranges3__45__cpo7advanceE,(_ZN34_INTERNAL_dc7d2dac_4_k_cu_b35a3fa26thrust24THRUST_300001_SM_1000_NS12placeholders3_10E - _ZN34_INTERNAL_dc7d2dac_4_k_cu_b35a3fa24cuda3std6ranges3__45__cpo7advanceE)
_ZN34_INTERNAL_dc7d2dac_4_k_cu_b35a3fa24cuda3std6ranges3__45__cpo7advanceE:
	.zero		1
	.type		_ZN34_INTERNAL_dc7d2dac_4_k_cu_b35a3fa26thrust24THRUST_300001_SM_1000_NS12placeholders3_10E,@object
	.size		_ZN34_INTERNAL_dc7d2dac_4_k_cu_b35a3fa26thrust24THRUST_300001_SM_1000_NS12placeholders3_10E,(_ZN34_INTERNAL_dc7d2dac_4_k_cu_b35a3fa24cuda3std3__48in_placeE - _ZN34_INTERNAL_dc7d2dac_4_k_cu_b35a3fa26thrust24THRUST_300001_SM_1000_NS12placeholders3_10E)
_ZN34_INTERNAL_dc7d2dac_4_k_cu_b35a3fa26thrust24THRUST_300001_SM_1000_NS12placeholders3_10E:
	.zero		1
	.type		_ZN34_INTERNAL_dc7d2dac_4_k_cu_b35a3fa24cuda3std3__48in_placeE,@object
	.size		_ZN34_INTERNAL_dc7d2dac_4_k_cu_b35a3fa24cuda3std3__48in_placeE,(_ZN34_INTERNAL_dc7d2dac_4_k_cu_b35a3fa24cuda3std6ranges3__45__cpo4sizeE - _ZN34_INTERNAL_dc7d2dac_4_k_cu_b35a3fa24cuda3std3__48in_placeE)
_ZN34_INTERNAL_dc7d2dac_4_k_cu_b35a3fa24cuda3std3__48in_placeE:
	.zero		1
	.type		_ZN34_INTERNAL_dc7d2dac_4_k_cu_b35a3fa24cuda3std6ranges3__45__cpo4sizeE,@object
	.size		_ZN34_INTERNAL_dc7d2dac_4_k_cu_b35a3fa24cuda3std6ranges3__45__cpo4sizeE,(_ZN34_INTERNAL_dc7d2dac_4_k_cu_b35a3fa26thrust24THRUST_300001_SM_1000_NS12placeholders2_2E - _ZN34_INTERNAL_dc7d2dac_4_k_cu_b35a3fa24cuda3std6ranges3__45__cpo4sizeE)
_ZN34_INTERNAL_dc7d2dac_4_k_cu_b35a3fa24cuda3std6ranges3__45__cpo4sizeE:
	.zero		1
	.type		_ZN34_INTERNAL_dc7d2dac_4_k_cu_b35a3fa26thrust24THRUST_300001_SM_1000_NS12placeholders2_2E,@object
	.size		_ZN34_INTERNAL_dc7d2dac_4_k_cu_b35a3fa26thrust24THRUST_300001_SM_1000_NS12placeholders2_2E,(_ZN34_INTERNAL_dc7d2dac_4_k_cu_b35a3fa24cuda3std3__45__cpo6cbeginE - _ZN34_INTERNAL_dc7d2dac_4_k_cu_b35a3fa26thrust24THRUST_300001_SM_1000_NS12placeholders2_2E)
_ZN34_INTERNAL_dc7d2dac_4_k_cu_b35a3fa26thrust24THRUST_300001_SM_1000_NS12placeholders2_2E:
	.zero		1
	.type		_ZN34_INTERNAL_dc7d2dac_4_k_cu_b35a3fa24cuda3std3__45__cpo6cbeginE,@object
	.size		_ZN34_INTERNAL_dc7d2dac_4_k_cu_b35a3fa24cuda3std3__45__cpo6cbeginE,(_ZN34_INTERNAL_dc7d2dac_4_k_cu_b35a3fa24cuda3std6ranges3__45__cpo6cbeginE - _ZN34_INTERNAL_dc7d2dac_4_k_cu_b35a3fa24cuda3std3__45__cpo6cbeginE)
_ZN34_INTERNAL_dc7d2dac_4_k_cu_b35a3fa24cuda3std3__45__cpo6cbeginE:
	.zero		1
	.type		_ZN34_INTERNAL_dc7d2dac_4_k_cu_b35a3fa24cuda3std6ranges3__45__cpo6cbeginE,@object
	.size		_ZN34_INTERNAL_dc7d2dac_4_k_cu_b35a3fa24cuda3std6ranges3__45__cpo6cbeginE,(_ZN34_INTERNAL_dc7d2dac_4_k_cu_b35a3fa26thrust24THRUST_300001_SM_1000_NS12placeholders2_6E - _ZN34_INTERNAL_dc7d2dac_4_k_cu_b35a3fa24cuda3std6ranges3__45__cpo6cbeginE)
_ZN34_INTERNAL_dc7d2dac_4_k_cu_b35a3fa24cuda3std6ranges3__45__cpo6cbeginE:
	.zero		1
	.type		_ZN34_INTERNAL_dc7d2dac_4_k_cu_b35a3fa26thrust24THRUST_300001_SM_1000_NS12placeholders2_6E,@object
	.size		_ZN34_INTERNAL_dc7d2dac_4_k_cu_b35a3fa26thrust24THRUST_300001_SM_1000_NS12placeholders2_6E,(_ZN34_INTERNAL_dc7d2dac_4_k_cu_b35a3fa24cuda3std3__45__cpo7crbeginE - _ZN34_INTERNAL_dc7d2dac_4_k_cu_b35a3fa26thrust24THRUST_300001_SM_1000_NS12placeholders2_6E)
_ZN34_INTERNAL_dc7d2dac_4_k_cu_b35a3fa26thrust24THRUST_300001_SM_1000_NS12placeholders2_6E:
	.zero		1
	.type		_ZN34_INTERNAL_dc7d2dac_4_k_cu_b35a3fa24cuda3std3__45__cpo7crbeginE,@object
	.size		_ZN34_INTERNAL_dc7d2dac_4_k_cu_b35a3fa24cuda3std3__45__cpo7crbeginE,(_ZN34_INTERNAL_dc7d2dac_4_k_cu_b35a3fa24cuda3std6ranges3__45__cpo4nextE - _ZN34_INTERNAL_dc7d2dac_4_k_cu_b35a3fa24cuda3std3__45__cpo7crbeginE)
_ZN34_INTERNAL_dc7d2dac_4_k_cu_b35a3fa24cuda3std3__45__cpo7crbeginE:
	.zero		1
	.type		_ZN34_INTERNAL_dc7d2dac_4_k_cu_b35a3fa24cuda3std6ranges3__45__cpo4nextE,@object
	.size		_ZN34_INTERNAL_dc7d2dac_4_k_cu_b35a3fa24cuda3std6ranges3__45__cpo4nextE,(_ZN34_INTERNAL_dc7d2dac_4_k_cu_b35a3fa24cuda3std6ranges3__45__cpo4swapE - _ZN34_INTERNAL_dc7d2dac_4_k_cu_b35a3fa24cuda3std6ranges3__45__cpo4nextE)
_ZN34_INTERNAL_dc7d2dac_4_k_cu_b35a3fa24cuda3std6ranges3__45__cpo4nextE:
	.zero		1
	.type		_ZN34_INTERNAL_dc7d2dac_4_k_cu_b35a3fa24cuda3std6ranges3__45__cpo4swapE,@object
	.size		_ZN34_INTERNAL_dc7d2dac_4_k_cu_b35a3fa24cuda3std6ranges3__45__cpo4swapE,(_ZN34_INTERNAL_dc7d2dac_4_k_cu_b35a3fa26thrust24THRUST_300001_SM_1000_NS8cuda_cub10par_nosyncE - _ZN34_INTERNAL_dc7d2dac_4_k_cu_b35a3fa24cuda3std6ranges3__45__cpo4swapE)
_ZN34_INTERNAL_dc7d2dac_4_k_cu_b35a3fa24cuda3std6ranges3__45__cpo4swapE:
	.zero		1
	.type		_ZN34_INTERNAL_dc7d2dac_4_k_cu_b35a3fa26thrust24THRUST_300001_SM_1000_NS8cuda_cub10par_nosyncE,@object
	.size		_ZN34_INTERNAL_dc7d2dac_4_k_cu_b35a3fa26thrust24THRUST_300001_SM_1000_NS8cuda_cub10par_nosyncE,(_ZN34_INTERNAL_dc7d2dac_4_k_cu_b35a3fa26thrust24THRUST_300001_SM_1000_NS3seqE - _ZN34_INTERNAL_dc7d2dac_4_k_cu_b35a3fa26thrust24THRUST_300001_SM_1000_NS8cuda_cub10par_nosyncE)
_ZN34_INTERNAL_dc7d2dac_4_k_cu_b35a3fa26thrust24THRUST_300001_SM_1000_NS8cuda_cub10par_nosyncE:
	.zero		1
	.type		_ZN34_INTERNAL_dc7d2dac_4_k_cu_b35a3fa26thrust24THRUST_300001_SM_1000_NS3seqE,@object
	.size		_ZN34_INTERNAL_dc7d2dac_4_k_cu_b35a3fa26thrust24THRUST_300001_SM_1000_NS3seqE,(_ZN34_INTERNAL_dc7d2dac_4_k_cu_b35a3fa24cuda3std3__420unreachable_sentinelE - _ZN34_INTERNAL_dc7d2dac_4_k_cu_b35a3fa26thrust24THRUST_300001_SM_1000_NS3seqE)
_ZN34_INTERNAL_dc7d2dac_4_k_cu_b35a3fa26thrust24THRUST_300001_SM_1000_NS3seqE:
	.zero		1
	.type		_ZN34_INTERNAL_dc7d2dac_4_k_cu_b35a3fa24cuda3std3__420unreachable_sentinelE,@object
	.size		_ZN34_INTERNAL_dc7d2dac_4_k_cu_b35a3fa24cuda3std3__420unreachable_sentinelE,(_ZN34_INTERNAL_dc7d2dac_4_k_cu_b35a3fa24cuda3std6ranges3__45__cpo5ssizeE - _ZN34_INTERNAL_dc7d2dac_4_k_cu_b35a3fa24cuda3std3__420unreachable_sentinelE)
_ZN34_INTERNAL_dc7d2dac_4_k_cu_b35a3fa24cuda3std3__420unreachable_sentinelE:
	.zero		1
	.type		_ZN34_INTERNAL_dc7d2dac_4_k_cu_b35a3fa24cuda3std6ranges3__45__cpo5ssizeE,@object
	.size		_ZN34_INTERNAL_dc7d2dac_4_k_cu_b35a3fa24cuda3std6ranges3__45__cpo5ssizeE,(_ZN34_INTERNAL_dc7d2dac_4_k_cu_b35a3fa26thrust24THRUST_300001_SM_1000_NS12placeholders2_3E - _ZN34_INTERNAL_dc7d2dac_4_k_cu_b35a3fa24cuda3std6ranges3__45__cpo5ssizeE)
_ZN34_INTERNAL_dc7d2dac_4_k_cu_b35a3fa24cuda3std6ranges3__45__cpo5ssizeE:
	.zero		1
	.type		_ZN34_INTERNAL_dc7d2dac_4_k_cu_b35a3fa26thrust24THRUST_300001_SM_1000_NS12placeholders2_3E,@object
	.size		_ZN34_INTERNAL_dc7d2dac_4_k_cu_b35a3fa26thrust24THRUST_300001_SM_1000_NS12placeholders2_3E,(_ZN34_INTERNAL_dc7d2dac_4_k_cu_b35a3fa24cuda3std3__45__cpo4cendE - _ZN34_INTERNAL_dc7d2dac_4_k_cu_b35a3fa26thrust24THRUST_300001_SM_1000_NS12placeholders2_3E)
_ZN34_INTERNAL_dc7d2dac_4_k_cu_b35a3fa26thrust24THRUST_300001_SM_1000_NS12placeholders2_3E:
	.zero		1
	.type		_ZN34_INTERNAL_dc7d2dac_4_k_cu_b35a3fa24cuda3std3__45__cpo4cendE,@object
	.size		_ZN34_INTERNAL_dc7d2dac_4_k_cu_b35a3fa24cuda3std3__45__cpo4cendE,(_ZN34_INTERNAL_dc7d2dac_4_k_cu_b35a3fa24cuda3std6ranges3__45__cpo4cendE - _ZN34_INTERNAL_dc7d2dac_4_k_cu_b35a3fa24cuda3std3__45__cpo4cendE)
_ZN34_INTERNAL_dc7d2dac_4_k_cu_b35a3fa24cuda3std3__45__cpo4cendE:
	.zero		1
	.type		_ZN34_INTERNAL_dc7d2dac_4_k_cu_b35a3fa24cuda3std6ranges3__45__cpo4cendE,@object
	.size		_ZN34_INTERNAL_dc7d2dac_4_k_cu_b35a3fa24cuda3std6ranges3__45__cpo4cendE,(_ZN34_INTERNAL_dc7d2dac_4_k_cu_b35a3fa26thrust24THRUST_300001_SM_1000_NS12placeholders2_7E - _ZN34_INTERNAL_dc7d2dac_4_k_cu_b35a3fa24cuda3std6ranges3__45__cpo4cendE)
_ZN34_INTERNAL_dc7d2dac_4_k_cu_b35a3fa24cuda3std6ranges3__45__cpo4cendE:
	.zero		1
	.type		_ZN34_INTERNAL_dc7d2dac_4_k_cu_b35a3fa26thrust24THRUST_300001_SM_1000_NS12placeholders2_7E,@object
	.size		_ZN34_INTERNAL_dc7d2dac_4_k_cu_b35a3fa26thrust24THRUST_300001_SM_1000_NS12placeholders2_7E,(_ZN34_INTERNAL_dc7d2dac_4_k_cu_b35a3fa24cuda3std3__45__cpo5crendE - _ZN34_INTERNAL_dc7d2dac_4_k_cu_b35a3fa26thrust24THRUST_300001_SM_1000_NS12placeholders2_7E)
_ZN34_INTERNAL_dc7d2dac_4_k_cu_b35a3fa26thrust24THRUST_300001_SM_1000_NS12placeholders2_7E:
	.zero		1
	.type		_ZN34_INTERNAL_dc7d2dac_4_k_cu_b35a3fa24cuda3std3__45__cpo5crendE,@object
	.size		_ZN34_INTERNAL_dc7d2dac_4_k_cu_b35a3fa24cuda3std3__45__cpo5crendE,(_ZN34_INTERNAL_dc7d2dac_4_k_cu_b35a3fa24cuda3std6ranges3__45__cpo4prevE - _ZN34_INTERNAL_dc7d2dac_4_k_cu_b35a3fa24cuda3std3__45__cpo5crendE)
_ZN34_INTERNAL_dc7d2dac_4_k_cu_b35a3fa24cuda3std3__45__cpo5crendE:
	.zero		1
	.type		_ZN34_INTERNAL_dc7d2dac_4_k_cu_b35a3fa24cuda3std6ranges3__45__cpo4prevE,@object
	.size		_ZN34_INTERNAL_dc7d2dac_4_k_cu_b35a3fa24cuda3std6ranges3__45__cpo4prevE,(_ZN34_INTERNAL_dc7d2dac_4_k_cu_b35a3fa24cuda3std6ranges3__45__cpo9iter_moveE - _ZN34_INTERNAL_dc7d2dac_4_k_cu_b35a3fa24cuda3std6ranges3__45__cpo4prevE)
_ZN34_INTERNAL_dc7d2dac_4_k_cu_b35a3fa24cuda3std6ranges3__45__cpo4prevE:
	.zero		1
	.type		_ZN34_INTERNAL_dc7d2dac_4_k_cu_b35a3fa24cuda3std6ranges3__45__cpo9iter_moveE,@object
	.size		_ZN34_INTERNAL_dc7d2dac_4_k_cu_b35a3fa24cuda3std6ranges3__45__cpo9iter_moveE,(_ZN34_INTERNAL_dc7d2dac_4_k_cu_b35a3fa26thrust24THRUST_300001_SM_1000_NS6system6detail10sequential3seqE - _ZN34_INTERNAL_dc7d2dac_4_k_cu_b35a3fa24cuda3std6ranges3__45__cpo9iter_moveE)
_ZN34_INTERNAL_dc7d2dac_4_k_cu_b35a3fa24cuda3std6ranges3__45__cpo9iter_moveE:
	.zero		1
	.type		_ZN34_INTERNAL_dc7d2dac_4_k_cu_b35a3fa26thrust24THRUST_300001_SM_1000_NS6system6detail10sequential3seqE,@object
	.size		_ZN34_INTERNAL_dc7d2dac_4_k_cu_b35a3fa26thrust24THRUST_300001_SM_1000_NS6system6detail10sequential3seqE,(_ZN34_INTERNAL_dc7d2dac_4_k_cu_b35a3fa26thrust24THRUST_300001_SM_1000_NS12placeholders2_9E - _ZN34_INTERNAL_dc7d2dac_4_k_cu_b35a3fa26thrust24THRUST_300001_SM_1000_NS6system6detail10sequential3seqE)
_ZN34_INTERNAL_dc7d2dac_4_k_cu_b35a3fa26thrust24THRUST_300001_SM_1000_NS6system6detail10sequential3seqE:
	.zero		1
	.type		_ZN34_INTERNAL_dc7d2dac_4_k_cu_b35a3fa26thrust24THRUST_300001_SM_1000_NS12placeholders2_9E,@object
	.size		_ZN34_INTERNAL_dc7d2dac_4_k_cu_b35a3fa26thrust24THRUST_300001_SM_1000_NS12placeholders2_9E,(_ZN34_INTERNAL_dc7d2dac_4_k_cu_b35a3fa24cuda3std3__419piecewise_constructE - _ZN34_INTERNAL_dc7d2dac_4_k_cu_b35a3fa26thrust24THRUST_300001_SM_1000_NS12placeholders2_9E)
_ZN34_INTERNAL_dc7d2dac_4_k_cu_b35a3fa26thrust24THRUST_300001_SM_1000_NS12placeholders2_9E:
	.zero		1
	.type		_ZN34_INTERNAL_dc7d2dac_4_k_cu_b35a3fa24cuda3std3__419piecewise_constructE,@object
	.size		_ZN34_INTERNAL_dc7d2dac_4_k_cu_b35a3fa24cuda3std3__419piecewise_constructE,(_ZN34_INTERNAL_dc7d2dac_4_k_cu_b35a3fa24cuda3std6ranges3__45__cpo5cdataE - _ZN34_INTERNAL_dc7d2dac_4_k_cu_b35a3fa24cuda3std3__419piecewise_constructE)
_ZN34_INTERNAL_dc7d2dac_4_k_cu_b35a3fa24cuda3std3__419piecewise_constructE:
	.zero		1
	.type		_ZN34_INTERNAL_dc7d2dac_4_k_cu_b35a3fa24cuda3std6ranges3__45__cpo5cdataE,@object
	.size		_ZN34_INTERNAL_dc7d2dac_4_k_cu_b35a3fa24cuda3std6ranges3__45__cpo5cdataE,(_ZN34_INTERNAL_dc7d2dac_4_k_cu_b35a3fa26thrust24THRUST_300001_SM_1000_NS12placeholders2_1E - _ZN34_INTERNAL_dc7d2dac_4_k_cu_b35a3fa24cuda3std6ranges3__45__cpo5cdataE)
_ZN34_INTERNAL_dc7d2dac_4_k_cu_b35a3fa24cuda3std6ranges3__45__cpo5cdataE:
	.zero		1
	.type		_ZN34_INTERNAL_dc7d2dac_4_k_cu_b35a3fa26thrust24THRUST_300001_SM_1000_NS12placeholders2_1E,@object
	.size		_ZN34_INTERNAL_dc7d2dac_4_k_cu_b35a3fa26thrust24THRUST_300001_SM_1000_NS12placeholders2_1E,(_ZN34_INTERNAL_dc7d2dac_4_k_cu_b35a3fa24cuda3std3__45__cpo3endE - _ZN34_INTERNAL_dc7d2dac_4_k_cu_b35a3fa26thrust24THRUST_300001_SM_1000_NS12placeholders2_1E)
_ZN34_INTERNAL_dc7d2dac_4_k_cu_b35a3fa26thrust24THRUST_300001_SM_1000_NS12placeholders2_1E:
	.zero		1
	.type		_ZN34_INTERNAL_dc7d2dac_4_k_cu_b35a3fa24cuda3std3__45__cpo3endE,@object
	.size		_ZN34_INTERNAL_dc7d2dac_4_k_cu_b35a3fa24cuda3std3__45__cpo3endE,(_ZN34_INTERNAL_dc7d2dac_4_k_cu_b35a3fa24cuda3std6ranges3__45__cpo3endE - _ZN34_INTERNAL_dc7d2dac_4_k_cu_b35a3fa24cuda3std3__45__cpo3endE)
_ZN34_INTERNAL_dc7d2dac_4_k_cu_b35a3fa24cuda3std3__45__cpo3endE:
	.zero		1
	.type		_ZN34_INTERNAL_dc7d2dac_4_k_cu_b35a3fa24cuda3std6ranges3__45__cpo3endE,@object
	.size		_ZN34_INTERNAL_dc7d2dac_4_k_cu_b35a3fa24cuda3std6ranges3__45__cpo3endE,(_ZN34_INTERNAL_dc7d2dac_4_k_cu_b35a3fa26thrust24THRUST_300001_SM_1000_NS12placeholders2_5E - _ZN34_INTERNAL_dc7d2dac_4_k_cu_b35a3fa24cuda3std6ranges3__45__cpo3endE)
_ZN34_INTERNAL_dc7d2dac_4_k_cu_b35a3fa24cuda3std6ranges3__45__cpo3endE:
	.zero		1
	.type		_ZN34_INTERNAL_dc7d2dac_4_k_cu_b35a3fa26thrust24THRUST_300001_SM_1000_NS12placeholders2_5E,@object
	.size		_ZN34_INTERNAL_dc7d2dac_4_k_cu_b35a3fa26thrust24THRUST_300001_SM_1000_NS12placeholders2_5E,(_ZN34_INTERNAL_dc7d2dac_4_k_cu_b35a3fa24cuda3std3__45__cpo4rendE - _ZN34_INTERNAL_dc7d2dac_4_k_cu_b35a3fa26thrust24THRUST_300001_SM_1000_NS12placeholders2_5E)
_ZN34_INTERNAL_dc7d2dac_4_k_cu_b35a3fa26thrust24THRUST_300001_SM_1000_NS12placeholders2_5E:
	.zero		1
	.type		_ZN34_INTERNAL_dc7d2dac_4_k_cu_b35a3fa24cuda3std3__45__cpo4rendE,@object
	.size		_ZN34_INTERNAL_dc7d2dac_4_k_cu_b35a3fa24cuda3std3__45__cpo4rendE,(_ZN34_INTERNAL_dc7d2dac_4_k_cu_b35a3fa24cuda3std6ranges3__45__cpo9iter_swapE - _ZN34_INTERNAL_dc7d2dac_4_k_cu_b35a3fa24cuda3std3__45__cpo4rendE)
_ZN34_INTERNAL_dc7d2dac_4_k_cu_b35a3fa24cuda3std3__45__cpo4rendE:
	.zero		1
	.type		_ZN34_INTERNAL_dc7d2dac_4_k_cu_b35a3fa24cuda3std6ranges3__45__cpo9iter_swapE,@object
	.size		_ZN34_INTERNAL_dc7d2dac_4_k_cu_b35a3fa24cuda3std6ranges3__45__cpo9iter_swapE,(_ZN34_INTERNAL_dc7d2dac_4_k_cu_b35a3fa24cuda3std3__48unexpectE - _ZN34_INTERNAL_dc7d2dac_4_k_cu_b35a3fa24cuda3std6ranges3__45__cpo9iter_swapE)
_ZN34_INTERNAL_dc7d2dac_4_k_cu_b35a3fa24cuda3std6ranges3__45__cpo9iter_swapE:
	.zero		1
	.type		_ZN34_INTERNAL_dc7d2dac_4_k_cu_b35a3fa24cuda3std3__48unexpectE,@object
	.size		_ZN34_INTERNAL_dc7d2dac_4_k_cu_b35a3fa24cuda3std3__48unexpectE,(_ZN34_INTERNAL_dc7d2dac_4_k_cu_b35a3fa26thrust24THRUST_300001_SM_1000_NS8cuda_cub3parE - _ZN34_INTERNAL_dc7d2dac_4_k_cu_b35a3fa24cuda3std3__48unexpectE)
_ZN34_INTERNAL_dc7d2dac_4_k_cu_b35a3fa24cuda3std3__48unexpectE:
	.zero		1
	.type		_ZN34_INTERNAL_dc7d2dac_4_k_cu_b35a3fa26thrust24THRUST_300001_SM_1000_NS8cuda_cub3parE,@object
	.size		_ZN34_INTERNAL_dc7d2dac_4_k_cu_b35a3fa26thrust24THRUST_300001_SM_1000_NS8cuda_cub3parE,(.L_29 - _ZN34_INTERNAL_dc7d2dac_4_k_cu_b35a3fa26thrust24THRUST_300001_SM_1000_NS8cuda_cub3parE)
_ZN34_INTERNAL_dc7d2dac_4_k_cu_b35a3fa26thrust24THRUST_300001_SM_1000_NS8cuda_cub3parE:
	.zero		1
.L_29:


//--------------------- .nv.constant0._ZN3cub18CUB_300001_SM_10006detail9transform16transform_kernelINS2_10policy_hubILb1EN4cuda3std3__45tupleIJPiEEEE10policy1000El4TenXS9_JS9_EEEvT0_iT1_T2_DpNS2_10kernel_argIT3_EE --------------------------
	.section	.nv.constant0._ZN3cub18CUB_300001_SM_10006detail9transform16transform_kernelINS2_10policy_hubILb1EN4cuda3std3__45tupleIJPiEEEE10policy1000El4TenXS9_JS9_EEEvT0_iT1_T2_DpNS2_10kernel_argIT3_EE,"a",@progbits
	.sectionflags	@""
	.align	4
.nv.constant0._ZN3cub18CUB_300001_SM_10006detail9transform16transform_kernelINS2_10policy_hubILb1EN4cuda3std3__45tupleIJPiEEEE10policy1000El4TenXS9_JS9_EEEvT0_iT1_T2_DpNS2_10kernel_argIT3_EE:
	.zero		936


//--------------------- .nv.constant0._ZN3cub18CUB_300001_SM_10006detail9transform16transform_kernelINS2_10policy_hubILb1EN4cuda3std3__45tupleIJPiEEEE10policy1000Ei4TenXS9_JS9_EEEvT0_iT1_T2_DpNS2_10kernel_argIT3_EE --------------------------
	.section	.nv.constant0._ZN3cub18CUB_300001_SM_10006detail9transform16transform_kernelINS2_10policy_hubILb1EN4cuda3std3__45tupleIJPiEEEE10policy1000Ei4TenXS9_JS9_EEEvT0_iT1_T2_DpNS2_10kernel_argIT3_EE,"a",@progbits
	.sectionflags	@""
	.align	4
.nv.constant0._ZN3cub18CUB_300001_SM_10006detail9transform16transform_kernelINS2_10policy_hubILb1EN4cuda3std3__45tupleIJPiEEEE10policy1000Ei4TenXS9_JS9_EEEvT0_iT1_T2_DpNS2_10kernel_argIT3_EE:
	.zero		936


//--------------------- .nv.constant0._ZN3cub18CUB_300001_SM_10006detail9transform16transform_kernelINS2_10policy_hubILb1EN4cuda3std3__45tupleIJN6thrust24THRUST_300001_SM_1000_NS10device_ptrIiEEEEEE10policy1000El4TenXSC_JPiEEEvT0_iT1_T2_DpNS2_10kernel_argIT3_EE --------------------------
	.section	.nv.constant0._ZN3cub18CUB_300001_SM_10006detail9transform16transform_kernelINS2_10policy_hubILb1EN4cuda3std3__45tupleIJN6thrust24THRUST_300001_SM_1000_NS10device_ptrIiEEEEEE10policy1000El4TenXSC_JPiEEEvT0_iT1_T2_DpNS2_10kernel_argIT3_EE,"a",@progbits
	.sectionflags	@""
	.align	4
.nv.constant0._ZN3cub18CUB_300001_SM_10006detail9transform16transform_kernelINS2_10policy_hubILb1EN4cuda3std3__45tupleIJN6thrust24THRUST_300001_SM_1000_NS10device_ptrIiEEEEEE10policy1000El4TenXSC_JPiEEEvT0_iT1_T2_DpNS2_10kernel_argIT3_EE:
	.zero		936


//--------------------- .nv.constant0._ZN3cub18CUB_300001_SM_10006detail9transform16transform_kernelINS2_10policy_hubILb1EN4cuda3std3__45tupleIJN6thrust24THRUST_300001_SM_1000_NS10device_ptrIiEEEEEE10policy1000Ei4TenXSC_JPiEEEvT0_iT1_T2_DpNS2_10kernel_argIT3_EE --------------------------
	.section	.nv.constant0._ZN3cub18CUB_300001_SM_10006detail9transform16transform_kernelINS2_10policy_hubILb1EN4cuda3std3__45tupleIJN6thrust24THRUST_300001_SM_1000_NS10device_ptrIiEEEEEE10policy1000Ei4TenXSC_JPiEEEvT0_iT1_T2_DpNS2_10kernel_argIT3_EE,"a",@progbits
	.sectionflags	@""
	.align	4
.nv.constant0._ZN3cub18CUB_300001_SM_10006detail9transform16transform_kernelINS2_10policy_hubILb1EN4cuda3std3__45tupleIJN6thrust24THRUST_300001_SM_1000_NS10device_ptrIiEEEEEE10policy1000Ei4TenXSC_JPiEEEvT0_iT1_T2_DpNS2_10kernel_argIT3_EE:
	.zero		936


//--------------------- .nv.constant0._ZN3cub18CUB_300001_SM_10006detail9transform16transform_kernelINS2_10policy_hubILb1EN4cuda3std3__45tupleIJN6thrust24THRUST_300001_SM_1000_NS6detail15normal_iteratorINSA_10device_ptrIiEEEEEEEE10policy1000El4TenXSF_JPiEEEvT0_iT1_T2_DpNS2_10kernel_argIT3_EE --------------------------
	.section	.nv.constant0._ZN3cub18CUB_300001_SM_10006detail9transform16transform_kernelINS2_10policy_hubILb1EN4cuda3std3__45tupleIJN6thrust24THRUST_300001_SM_1000_NS6detail15normal_iteratorINSA_10device_ptrIiEEEEEEEE10policy1000El4TenXSF_JPiEEEvT0_iT1_T2_DpNS2_10kernel_argIT3_EE,"a",@progbits
	.sectionflags	@""
	.align	4
.nv.constant0._ZN3cub18CUB_300001_SM_10006detail9transform16transform_kernelINS2_10policy_hubILb1EN4cuda3std3__45tupleIJN6thrust24THRUST_300001_SM_1000_NS6detail15normal_iteratorINSA_10device_ptrIiEEEEEEEE10policy1000El4TenXSF_JPiEEEvT0_iT1_T2_DpNS2_10kernel_argIT3_EE:
	.zero		936


//--------------------- .nv.constant0._ZN3cub18CUB_300001_SM_10006detail9transform16transform_kernelINS2_10policy_hubILb1EN4cuda3std3__45tupleIJN6thrust24THRUST_300001_SM_1000_NS6detail15normal_iteratorINSA_10device_ptrIiEEEEEEEE10policy1000Ei4TenXSF_JPiEEEvT0_iT1_T2_DpNS2_10kernel_argIT3_EE --------------------------
	.section	.nv.constant0._ZN3cub18CUB_300001_SM_10006detail9transform16transform_kernelINS2_10policy_hubILb1EN4cuda3std3__45tupleIJN6thrust24THRUST_300001_SM_1000_NS6detail15normal_iteratorINSA_10device_ptrIiEEEEEEEE10policy1000Ei4TenXSF_JPiEEEvT0_iT1_T2_DpNS2_10kernel_argIT3_EE,"a",@progbits
	.sectionflags	@""
	.align	4
.nv.constant0._ZN3cub18CUB_300001_SM_10006detail9transform16transform_kernelINS2_10policy_hubILb1EN4cuda3std3__45tupleIJN6thrust24THRUST_300001_SM_1000_NS6detail15normal_iteratorINSA_10device_ptrIiEEEEEEEE10policy1000Ei4TenXSF_JPiEEEvT0_iT1_T2_DpNS2_10kernel_argIT3_EE:
	.zero		936


//--------------------- .nv.constant0._ZN3cub18CUB_300001_SM_10006detail8for_each13static_kernelINS2_12policy_hub_t12policy_500_tEmN6thrust24THRUST_300001_SM_1000_NS8cuda_cub20__uninitialized_fill7functorINS7_10device_ptrIiEEiEEEEvT0_T1_ --------------------------
	.section	.nv.constant0._ZN3cub18CUB_300001_SM_10006detail8for_each13static_kernelINS2_12policy_hub_t12policy_500_tEmN6thrust24THRUST_300001_SM_1000_NS8cuda_cub20__uninitialized_fill7functorINS7_10device_ptrIiEEiEEEEvT0_T1_,"a",@progbits
	.sectionflags	@""
	.align	4
.nv.constant0._ZN3cub18CUB_300001_SM_10006detail8for_each13static_kernelINS2_12policy_hub_t12policy_500_tEmN6thrust24THRUST_300001_SM_1000_NS8cuda_cub20__uninitialized_fill7functorINS7_10device_ptrIiEEiEEEEvT0_T1_:
	.zero		920


//--------------------- .nv.constant0._ZN3cub18CUB_300001_SM_10006detail11EmptyKernelIvEEvv --------------------------
	.section	.nv.constant0._ZN3cub18CUB_300001_SM_10006detail11EmptyKernelIvEEvv,"a",@progbits
	.sectionflags	@""
	.align	4
.nv.constant0._ZN3cub18CUB_300001_SM_10006detail11EmptyKernelIvEEvv:
	.zero		896


//--------------------- SYMBOLS --------------------------

	.type		.nv.reservedSmem.offset0,@object
	.size		.nv.reservedSmem.offset0,0x4
